//
// Generated by NVIDIA NVVM Compiler
//
// Compiler Build ID: CL-36424714
// Cuda compilation tools, release 13.0, V13.0.88
// Based on NVVM 20.0.0
//

.version 9.0
.target sm_100
.address_size 64

	// .globl	_Z16MatrixAssignmentPimii
.global .align 1 .b8 _ZN34_INTERNAL_47f89eeb_4_k_cu_04d6d1e94cuda3std3__45__cpo5beginE[1];
.global .align 1 .b8 _ZN34_INTERNAL_47f89eeb_4_k_cu_04d6d1e94cuda3std3__45__cpo3endE[1];
.global .align 1 .b8 _ZN34_INTERNAL_47f89eeb_4_k_cu_04d6d1e94cuda3std3__45__cpo6cbeginE[1];
.global .align 1 .b8 _ZN34_INTERNAL_47f89eeb_4_k_cu_04d6d1e94cuda3std3__45__cpo4cendE[1];
.global .align 1 .b8 _ZN34_INTERNAL_47f89eeb_4_k_cu_04d6d1e94cuda3std3__45__cpo6rbeginE[1];
.global .align 1 .b8 _ZN34_INTERNAL_47f89eeb_4_k_cu_04d6d1e94cuda3std3__45__cpo4rendE[1];
.global .align 1 .b8 _ZN34_INTERNAL_47f89eeb_4_k_cu_04d6d1e94cuda3std3__45__cpo7crbeginE[1];
.global .align 1 .b8 _ZN34_INTERNAL_47f89eeb_4_k_cu_04d6d1e94cuda3std3__45__cpo5crendE[1];
.global .align 1 .b8 _ZN34_INTERNAL_47f89eeb_4_k_cu_04d6d1e94cuda3std3__436_GLOBAL__N__47f89eeb_4_k_cu_04d6d1e96ignoreE[1];
.global .align 1 .b8 _ZN34_INTERNAL_47f89eeb_4_k_cu_04d6d1e94cuda3std3__419piecewise_constructE[1];
.global .align 1 .b8 _ZN34_INTERNAL_47f89eeb_4_k_cu_04d6d1e94cuda3std3__48in_placeE[1];
.global .align 1 .b8 _ZN34_INTERNAL_47f89eeb_4_k_cu_04d6d1e94cuda3std3__420unreachable_sentinelE[1];
.global .align 1 .b8 _ZN34_INTERNAL_47f89eeb_4_k_cu_04d6d1e94cuda3std6ranges3__45__cpo4swapE[1];
.global .align 1 .b8 _ZN34_INTERNAL_47f89eeb_4_k_cu_04d6d1e94cuda3std6ranges3__45__cpo9iter_moveE[1];
.global .align 1 .b8 _ZN34_INTERNAL_47f89eeb_4_k_cu_04d6d1e94cuda3std6ranges3__45__cpo5beginE[1];
.global .align 1 .b8 _ZN34_INTERNAL_47f89eeb_4_k_cu_04d6d1e94cuda3std6ranges3__45__cpo3endE[1];
.global .align 1 .b8 _ZN34_INTERNAL_47f89eeb_4_k_cu_04d6d1e94cuda3std6ranges3__45__cpo6cbeginE[1];
.global .align 1 .b8 _ZN34_INTERNAL_47f89eeb_4_k_cu_04d6d1e94cuda3std6ranges3__45__cpo4cendE[1];
.global .align 1 .b8 _ZN34_INTERNAL_47f89eeb_4_k_cu_04d6d1e94cuda3std6ranges3__45__cpo7advanceE[1];
.global .align 1 .b8 _ZN34_INTERNAL_47f89eeb_4_k_cu_04d6d1e94cuda3std6ranges3__45__cpo9iter_swapE[1];
.global .align 1 .b8 _ZN34_INTERNAL_47f89eeb_4_k_cu_04d6d1e94cuda3std6ranges3__45__cpo4nextE[1];
.global .align 1 .b8 _ZN34_INTERNAL_47f89eeb_4_k_cu_04d6d1e94cuda3std6ranges3__45__cpo4prevE[1];
.global .align 1 .b8 _ZN34_INTERNAL_47f89eeb_4_k_cu_04d6d1e94cuda3std6ranges3__45__cpo4dataE[1];
.global .align 1 .b8 _ZN34_INTERNAL_47f89eeb_4_k_cu_04d6d1e94cuda3std6ranges3__45__cpo5cdataE[1];
.global .align 1 .b8 _ZN34_INTERNAL_47f89eeb_4_k_cu_04d6d1e94cuda3std6ranges3__45__cpo4sizeE[1];
.global .align 1 .b8 _ZN34_INTERNAL_47f89eeb_4_k_cu_04d6d1e94cuda3std6ranges3__45__cpo5ssizeE[1];
.global .align 1 .b8 _ZN34_INTERNAL_47f89eeb_4_k_cu_04d6d1e94cuda3std6ranges3__45__cpo8distanceE[1];
.global .align 1 .b8 _ZN34_INTERNAL_47f89eeb_4_k_cu_04d6d1e96thrust24THRUST_300001_SM_1000_NS6system6detail10sequential3seqE[1];
.global .align 4 .b8 __cudart_i2opi_f[24] = {65, 144, 67, 60, 153, 149, 98, 219, 192, 221, 52, 245, 209, 87, 39, 252, 41, 21, 68, 78, 110, 131, 249, 162};

.visible .entry _Z16MatrixAssignmentPimii(
	.param .u64 .ptr .align 1 _Z16MatrixAssignmentPimii_param_0,
	.param .u64 _Z16MatrixAssignmentPimii_param_1,
	.param .u32 _Z16MatrixAssignmentPimii_param_2,
	.param .u32 _Z16MatrixAssignmentPimii_param_3
)
{
	.reg .pred 	%p<4>;
	.reg .b32 	%r<14>;
	.reg .b64 	%rd<8>;

	ld.param.u64 	%rd1, [_Z16MatrixAssignmentPimii_param_0];
	ld.param.u64 	%rd2, [_Z16MatrixAssignmentPimii_param_1];
	ld.param.u32 	%r3, [_Z16MatrixAssignmentPimii_param_2];
	ld.param.u32 	%r4, [_Z16MatrixAssignmentPimii_param_3];
	mov.u32 	%r6, %ntid.x;
	mov.u32 	%r7, %ctaid.x;
	mov.u32 	%r8, %tid.x;
	mad.lo.s32 	%r1, %r6, %r7, %r8;
	mov.u32 	%r9, %ntid.y;
	mov.u32 	%r10, %ctaid.y;
	mov.u32 	%r11, %tid.y;
	mad.lo.s32 	%r12, %r9, %r10, %r11;
	setp.ge.s32 	%p1, %r1, %r3;
	setp.ge.s32 	%p2, %r12, %r4;
	or.pred  	%p3, %p1, %p2;
	@%p3 bra 	$L__BB0_2;
	cvta.to.global.u64 	%rd3, %rd1;
	cvt.u64.u32 	%rd4, %r12;
	mad.lo.s64 	%rd5, %rd2, %rd4, %rd3;
	mul.lo.s32 	%r13, %r12, %r1;
	mul.wide.s32 	%rd6, %r1, 4;
	add.s64 	%rd7, %rd5, %rd6;
	st.global.u32 	[%rd7], %r13;
$L__BB0_2:
	ret;

}
	// .globl	_Z19MandelbrotGeneratorPimii
.visible .entry _Z19MandelbrotGeneratorPimii(
	.param .u64 .ptr .align 1 _Z19MandelbrotGeneratorPimii_param_0,
	.param .u64 _Z19MandelbrotGeneratorPimii_param_1,
	.param .u32 _Z19MandelbrotGeneratorPimii_param_2,
	.param .u32 _Z19MandelbrotGeneratorPimii_param_3
)
{
	.local .align 4 .b8 	__local_depot1[28];
	.reg .b64 	%SP;
	.reg .b64 	%SPL;
	.reg .pred 	%p<164>;
	.reg .b16 	%rs<5>;
	.reg .b32 	%r<356>;
	.reg .b32 	%f<754>;
	.reg .b64 	%rd<119>;
	.reg .b64 	%fd<13>;

	mov.u64 	%SPL, __local_depot1;
	ld.param.u32 	%r87, [_Z19MandelbrotGeneratorPimii_param_2];
	ld.param.u32 	%r89, [_Z19MandelbrotGeneratorPimii_param_3];
	add.u64 	%rd1, %SPL, 0;
	add.u64 	%rd2, %SPL, 0;
	add.u64 	%rd3, %SPL, 0;
	add.u64 	%rd4, %SPL, 0;
	add.u64 	%rd5, %SPL, 0;
	add.u64 	%rd6, %SPL, 0;
	mov.u32 	%r90, %ntid.x;
	mov.u32 	%r91, %ctaid.x;
	mov.u32 	%r92, %tid.x;
	mad.lo.s32 	%r1, %r90, %r91, %r92;
	mov.u32 	%r93, %ntid.y;
	mov.u32 	%r94, %ctaid.y;
	mov.u32 	%r95, %tid.y;
	mad.lo.s32 	%r96, %r93, %r94, %r95;
	setp.ge.s32 	%p1, %r1, %r87;
	setp.ge.s32 	%p2, %r96, %r89;
	or.pred  	%p3, %p1, %p2;
	@%p3 bra 	$L__BB1_92;
	ld.param.u32 	%r329, [_Z19MandelbrotGeneratorPimii_param_2];
	ld.param.u64 	%rd110, [_Z19MandelbrotGeneratorPimii_param_1];
	ld.param.u64 	%rd109, [_Z19MandelbrotGeneratorPimii_param_0];
	cvta.to.global.u64 	%rd37, %rd109;
	cvt.u64.u32 	%rd38, %r96;
	mad.lo.s64 	%rd7, %rd110, %rd38, %rd37;
	cvt.rn.f32.s32 	%f131, %r1;
	shr.s32 	%r98, %r329, 31;
	shr.u32 	%r99, %r98, 30;
	add.s32 	%r100, %r329, %r99;
	shr.s32 	%r101, %r100, 2;
	cvt.rn.f32.s32 	%f132, %r101;
	div.rn.f32 	%f133, %f131, %f132;
	add.f32 	%f1, %f133, 0fC0000000;
	cvt.rn.f32.u32 	%f134, %r96;
	shr.u32 	%r102, %r89, 2;
	cvt.rn.f32.u32 	%f135, %r102;
	div.rn.f32 	%f136, %f134, %f135;
	add.f32 	%f2, %f136, 0fC0000000;
	mov.f32 	%f3, 0f00000000;
	mov.b32 	%r330, 255;
	mov.f32 	%f4, %f3;
$L__BB1_2:
	mov.u32 	%r355, %r330;
	abs.f32 	%f5, %f3;
	abs.f32 	%f6, %f4;
	mov.b32 	%r103, %f6;
	mov.b32 	%r104, %f5;
	min.s32 	%r105, %r103, %r104;
	mov.b32 	%f137, %r105;
	max.s32 	%r106, %r104, %r103;
	mov.b32 	%f138, %r106;
	and.b32  	%r107, %r106, -33554432;
	xor.b32  	%r108, %r107, 2122317824;
	mov.b32 	%f139, %r108;
	mul.f32 	%f140, %f137, %f139;
	mul.f32 	%f141, %f138, %f139;
	mul.f32 	%f142, %f140, %f140;
	fma.rn.f32 	%f143, %f141, %f141, %f142;
	sqrt.rn.f32 	%f144, %f143;
	or.b32  	%r109, %r107, 8388608;
	mov.b32 	%f145, %r109;
	mul.f32 	%f146, %f144, %f145;
	setp.eq.f32 	%p4, %f137, 0f00000000;
	selp.f32 	%f147, %f138, %f146, %p4;
	setp.eq.f32 	%p5, %f137, 0f7F800000;
	selp.f32 	%f7, 0f7F800000, %f147, %p5;
	setp.geu.f32 	%p6, %f7, 0f40000000;
	@%p6 bra 	$L__BB1_89;
	setp.num.f32 	%p7, %f3, %f3;
	setp.num.f32 	%p8, %f4, %f4;
	and.pred  	%p9, %p7, %p8;
	@%p9 bra 	$L__BB1_8;
	setp.geu.f32 	%p94, %f5, 0f20000000;
	setp.geu.f32 	%p95, %f6, 0f20000000;
	or.pred  	%p96, %p94, %p95;
	@%p96 bra 	$L__BB1_6;
	mul.f32 	%f510, %f3, 0f40800000;
	mul.f32 	%f511, %f4, 0f40800000;
	mul.f32 	%f512, %f510, %f510;
	fma.rn.f32 	%f513, %f511, %f511, %f512;
	mul.f32 	%f726, %f513, 0f3D800000;
	bra.uni 	$L__BB1_7;
$L__BB1_6:
	mul.f32 	%f509, %f3, %f3;
	fma.rn.f32 	%f726, %f4, %f4, %f509;
$L__BB1_7:
	setp.lt.f32 	%p97, %f726, 0f00800000;
	mul.f32 	%f514, %f726, 0f4B000000;
	selp.f32 	%f515, %f514, %f726, %p97;
	selp.f32 	%f516, 0fC1B80000, 0f00000000, %p97;
	mov.b32 	%r159, %f515;
	add.s32 	%r160, %r159, -1059760811;
	and.b32  	%r161, %r160, -8388608;
	sub.s32 	%r162, %r159, %r161;
	mov.b32 	%f517, %r162;
	cvt.rn.f32.s32 	%f518, %r161;
	fma.rn.f32 	%f519, %f518, 0f34000000, %f516;
	add.f32 	%f520, %f517, 0fBF800000;
	fma.rn.f32 	%f521, %f520, 0fBE055027, 0f3E1039F6;
	fma.rn.f32 	%f522, %f521, %f520, 0fBDF8CDCC;
	fma.rn.f32 	%f523, %f522, %f520, 0f3E0F2955;
	fma.rn.f32 	%f524, %f523, %f520, 0fBE2AD8B9;
	fma.rn.f32 	%f525, %f524, %f520, 0f3E4CED0B;
	fma.rn.f32 	%f526, %f525, %f520, 0fBE7FFF22;
	fma.rn.f32 	%f527, %f526, %f520, 0f3EAAAA78;
	fma.rn.f32 	%f528, %f527, %f520, 0fBF000000;
	mul.f32 	%f529, %f520, %f528;
	fma.rn.f32 	%f530, %f529, %f520, %f520;
	fma.rn.f32 	%f531, %f519, 0f3F317218, %f530;
	setp.gt.u32 	%p98, %r159, 2139095039;
	fma.rn.f32 	%f532, %f515, 0f7F800000, 0f7F800000;
	selp.f32 	%f533, %f532, %f531, %p98;
	setp.eq.f32 	%p99, %f515, 0f00000000;
	selp.f32 	%f742, 0fFF800000, %f533, %p99;
	setp.gt.f32 	%p100, %f6, %f5;
	selp.f32 	%f534, %f6, %f5, %p100;
	selp.f32 	%f535, %f5, %f6, %p100;
	div.rn.f32 	%f536, %f535, %f534;
	mul.f32 	%f537, %f536, %f536;
	fma.rn.f32 	%f538, %f537, 0f3B33710B, 0fBC807748;
	fma.rn.f32 	%f539, %f538, %f537, 0f3D2CDAB2;
	fma.rn.f32 	%f540, %f539, %f537, 0fBD992D10;
	fma.rn.f32 	%f541, %f540, %f537, 0f3DD9EA6C;
	fma.rn.f32 	%f542, %f541, %f537, 0fBE117CB1;
	fma.rn.f32 	%f543, %f542, %f537, 0f3E4CBCE0;
	fma.rn.f32 	%f544, %f543, %f537, 0fBEAAAA7D;
	mul.f32 	%f545, %f537, %f544;
	fma.rn.f32 	%f546, %f545, %f536, %f536;
	neg.f32 	%f547, %f546;
	fma.rn.f32 	%f548, 0f3F6EE581, 0f3FD774EB, %f547;
	selp.f32 	%f549, %f548, %f546, %p100;
	selp.f32 	%f550, 0f3F6EE581, 0f3FEEE581, %p100;
	selp.f32 	%f551, %f546, %f547, %p100;
	mov.b32 	%r163, %f3;
	fma.rn.f32 	%f552, %f550, 0f3FD774EB, %f551;
	setp.lt.s32 	%p101, %r163, 0;
	selp.f32 	%f553, %f552, %f549, %p101;
	add.f32 	%f554, %f6, %f5;
	setp.eq.f32 	%p102, %f534, 0f00000000;
	selp.f32 	%f555, 0f40490FDB, 0f00000000, %p101;
	setp.eq.f32 	%p103, %f5, %f6;
	selp.f32 	%f556, 0f4016CBE4, 0f3F490FDB, %p101;
	selp.f32 	%f557, %f556, %f553, %p103;
	selp.f32 	%f558, %f555, %f557, %p102;
	abs.f32 	%f559, %f554;
	setp.nan.f32 	%p104, %f559, %f559;
	copysign.f32 	%f560, %f4, %f558;
	selp.f32 	%f743, %f554, %f560, %p104;
	bra.uni 	$L__BB1_29;
$L__BB1_8:
	setp.lt.f32 	%p10, %f5, %f6;
	selp.f32 	%f13, %f6, %f5, %p10;
	selp.f32 	%f14, %f5, %f6, %p10;
	setp.leu.f32 	%p11, %f14, 0f77F684DF;
	@%p11 bra 	$L__BB1_10;
	div.rn.f32 	%f446, %f3, 0f402DF854;
	div.rn.f32 	%f447, %f4, 0f402DF854;
	abs.f32 	%f448, %f446;
	abs.f32 	%f449, %f447;
	mov.b32 	%r147, %f449;
	mov.b32 	%r148, %f448;
	min.s32 	%r149, %r147, %r148;
	mov.b32 	%f450, %r149;
	max.s32 	%r150, %r148, %r147;
	mov.b32 	%f451, %r150;
	and.b32  	%r151, %r150, -33554432;
	xor.b32  	%r152, %r151, 2122317824;
	mov.b32 	%f452, %r152;
	mul.f32 	%f453, %f450, %f452;
	mul.f32 	%f454, %f451, %f452;
	mul.f32 	%f455, %f453, %f453;
	fma.rn.f32 	%f456, %f454, %f454, %f455;
	sqrt.rn.f32 	%f457, %f456;
	or.b32  	%r153, %r151, 8388608;
	mov.b32 	%f458, %r153;
	mul.f32 	%f459, %f457, %f458;
	setp.eq.f32 	%p85, %f450, 0f00000000;
	selp.f32 	%f460, %f451, %f459, %p85;
	setp.eq.f32 	%p86, %f450, 0f7F800000;
	selp.f32 	%f461, 0f7F800000, %f460, %p86;
	setp.lt.f32 	%p87, %f461, 0f00800000;
	mul.f32 	%f462, %f461, 0f4B000000;
	selp.f32 	%f463, %f462, %f461, %p87;
	selp.f32 	%f464, 0fC1B80000, 0f00000000, %p87;
	mov.b32 	%r154, %f463;
	add.s32 	%r155, %r154, -1059760811;
	and.b32  	%r156, %r155, -8388608;
	sub.s32 	%r157, %r154, %r156;
	mov.b32 	%f465, %r157;
	cvt.rn.f32.s32 	%f466, %r156;
	fma.rn.f32 	%f467, %f466, 0f34000000, %f464;
	add.f32 	%f468, %f465, 0fBF800000;
	fma.rn.f32 	%f469, %f468, 0fBE055027, 0f3E1039F6;
	fma.rn.f32 	%f470, %f469, %f468, 0fBDF8CDCC;
	fma.rn.f32 	%f471, %f470, %f468, 0f3E0F2955;
	fma.rn.f32 	%f472, %f471, %f468, 0fBE2AD8B9;
	fma.rn.f32 	%f473, %f472, %f468, 0f3E4CED0B;
	fma.rn.f32 	%f474, %f473, %f468, 0fBE7FFF22;
	fma.rn.f32 	%f475, %f474, %f468, 0f3EAAAA78;
	fma.rn.f32 	%f476, %f475, %f468, 0fBF000000;
	mul.f32 	%f477, %f468, %f476;
	fma.rn.f32 	%f478, %f477, %f468, %f468;
	fma.rn.f32 	%f479, %f467, 0f3F317218, %f478;
	setp.gt.u32 	%p88, %r154, 2139095039;
	fma.rn.f32 	%f480, %f463, 0f7F800000, 0f7F800000;
	selp.f32 	%f481, %f480, %f479, %p88;
	setp.eq.f32 	%p89, %f463, 0f00000000;
	add.f32 	%f482, %f481, 0f3F800000;
	selp.f32 	%f742, 0fFF800000, %f482, %p89;
	div.rn.f32 	%f484, %f14, %f13;
	mul.f32 	%f485, %f484, %f484;
	fma.rn.f32 	%f486, %f485, 0f3B33710B, 0fBC807748;
	fma.rn.f32 	%f487, %f486, %f485, 0f3D2CDAB2;
	fma.rn.f32 	%f488, %f487, %f485, 0fBD992D10;
	fma.rn.f32 	%f489, %f488, %f485, 0f3DD9EA6C;
	fma.rn.f32 	%f490, %f489, %f485, 0fBE117CB1;
	fma.rn.f32 	%f491, %f490, %f485, 0f3E4CBCE0;
	fma.rn.f32 	%f492, %f491, %f485, 0fBEAAAA7D;
	mul.f32 	%f493, %f485, %f492;
	fma.rn.f32 	%f494, %f493, %f484, %f484;
	neg.f32 	%f495, %f494;
	fma.rn.f32 	%f496, 0f3F6EE581, 0f3FD774EB, %f495;
	selp.f32 	%f497, %f496, %f494, %p10;
	selp.f32 	%f498, 0f3F6EE581, 0f3FEEE581, %p10;
	selp.f32 	%f499, %f494, %f495, %p10;
	mov.b32 	%r158, %f3;
	fma.rn.f32 	%f500, %f498, 0f3FD774EB, %f499;
	setp.lt.s32 	%p90, %r158, 0;
	selp.f32 	%f501, %f500, %f497, %p90;
	add.f32 	%f502, %f6, %f5;
	setp.eq.f32 	%p91, %f13, 0f00000000;
	selp.f32 	%f503, 0f40490FDB, 0f00000000, %p90;
	setp.eq.f32 	%p92, %f5, %f6;
	selp.f32 	%f504, 0f4016CBE4, 0f3F490FDB, %p90;
	selp.f32 	%f505, %f504, %f501, %p92;
	selp.f32 	%f506, %f503, %f505, %p91;
	abs.f32 	%f507, %f502;
	setp.nan.f32 	%p93, %f507, %f507;
	copysign.f32 	%f508, %f4, %f506;
	selp.f32 	%f743, %f502, %f508, %p93;
	bra.uni 	$L__BB1_29;
$L__BB1_10:
	setp.neu.f32 	%p12, %f13, 0f3F800000;
	@%p12 bra 	$L__BB1_16;
	setp.geu.f32 	%p72, %f14, 0f1FEC1E4A;
	@%p72 bra 	$L__BB1_13;
	setp.lt.f32 	%p80, %f5, %f6;
	mul.f32 	%f420, %f14, 0f3F000000;
	mul.f32 	%f742, %f14, %f420;
	mov.f32 	%f421, 0f3F800000;
	div.rn.f32 	%f422, %f14, %f421;
	mul.f32 	%f423, %f422, %f422;
	fma.rn.f32 	%f424, %f423, 0f3B33710B, 0fBC807748;
	fma.rn.f32 	%f425, %f424, %f423, 0f3D2CDAB2;
	fma.rn.f32 	%f426, %f425, %f423, 0fBD992D10;
	fma.rn.f32 	%f427, %f426, %f423, 0f3DD9EA6C;
	fma.rn.f32 	%f428, %f427, %f423, 0fBE117CB1;
	fma.rn.f32 	%f429, %f428, %f423, 0f3E4CBCE0;
	fma.rn.f32 	%f430, %f429, %f423, 0fBEAAAA7D;
	mul.f32 	%f431, %f423, %f430;
	fma.rn.f32 	%f432, %f431, %f422, %f422;
	neg.f32 	%f433, %f432;
	fma.rn.f32 	%f434, 0f3F6EE581, 0f3FD774EB, %f433;
	selp.f32 	%f435, %f434, %f432, %p80;
	selp.f32 	%f436, 0f3F6EE581, 0f3FEEE581, %p80;
	selp.f32 	%f437, %f432, %f433, %p80;
	mov.b32 	%r146, %f3;
	fma.rn.f32 	%f438, %f436, 0f3FD774EB, %f437;
	setp.lt.s32 	%p81, %r146, 0;
	selp.f32 	%f439, %f438, %f435, %p81;
	add.f32 	%f440, %f6, %f5;
	setp.eq.f32 	%p82, %f5, %f6;
	selp.f32 	%f441, 0f4016CBE4, 0f3F490FDB, %p81;
	selp.f32 	%f442, %f441, %f439, %p82;
	abs.f32 	%f443, %f440;
	setp.nan.f32 	%p83, %f443, %f443;
	copysign.f32 	%f444, %f4, %f442;
	selp.f32 	%f743, %f440, %f444, %p83;
	bra.uni 	$L__BB1_29;
$L__BB1_13:
	mul.f32 	%f19, %f14, %f14;
	mov.f32 	%f375, 0f3F800000;
	add.rz.f32 	%f376, %f19, %f375;
	mov.b32 	%r140, %f376;
	add.s32 	%r141, %r140, -1061158912;
	and.b32  	%r142, %r141, -8388608;
	mov.b32 	%r4, %f19;
	sub.s32 	%r143, %r4, %r142;
	mov.b32 	%f377, %r143;
	sub.s32 	%r144, 1082130432, %r142;
	mov.b32 	%f378, %r144;
	fma.rn.f32 	%f379, %f378, 0f3E800000, 0fBF800000;
	add.f32 	%f380, %f379, %f377;
	cvt.rn.f32.s32 	%f381, %r142;
	mul.f32 	%f382, %f381, 0f34000000;
	fma.rn.f32 	%f383, %f380, 0fBD39BF78, 0f3DD80012;
	fma.rn.f32 	%f384, %f383, %f380, 0fBE0778E0;
	fma.rn.f32 	%f385, %f384, %f380, 0f3E146475;
	fma.rn.f32 	%f386, %f385, %f380, 0fBE2A68DD;
	fma.rn.f32 	%f387, %f386, %f380, 0f3E4CAF9E;
	fma.rn.f32 	%f388, %f387, %f380, 0fBE800042;
	fma.rn.f32 	%f389, %f388, %f380, 0f3EAAAAE6;
	fma.rn.f32 	%f390, %f389, %f380, 0fBF000000;
	mul.f32 	%f391, %f380, %f390;
	fma.rn.f32 	%f392, %f391, %f380, %f380;
	fma.rn.f32 	%f727, %f382, 0f3F317218, %f392;
	setp.lt.u32 	%p73, %r4, 2139095040;
	@%p73 bra 	$L__BB1_15;
	setp.gt.s32 	%p74, %r4, -1082130432;
	fma.rn.f32 	%f393, %f19, 0f7F800000, 0f7F800000;
	selp.f32 	%f394, %f393, %f727, %p74;
	setp.eq.f32 	%p75, %f19, 0f00000000;
	selp.f32 	%f727, 0f80000000, %f394, %p75;
$L__BB1_15:
	setp.lt.f32 	%p76, %f5, %f6;
	mul.f32 	%f742, %f727, 0f3F000000;
	mov.f32 	%f396, 0f3F800000;
	div.rn.f32 	%f397, %f14, %f396;
	mul.f32 	%f398, %f397, %f397;
	fma.rn.f32 	%f399, %f398, 0f3B33710B, 0fBC807748;
	fma.rn.f32 	%f400, %f399, %f398, 0f3D2CDAB2;
	fma.rn.f32 	%f401, %f400, %f398, 0fBD992D10;
	fma.rn.f32 	%f402, %f401, %f398, 0f3DD9EA6C;
	fma.rn.f32 	%f403, %f402, %f398, 0fBE117CB1;
	fma.rn.f32 	%f404, %f403, %f398, 0f3E4CBCE0;
	fma.rn.f32 	%f405, %f404, %f398, 0fBEAAAA7D;
	mul.f32 	%f406, %f398, %f405;
	fma.rn.f32 	%f407, %f406, %f397, %f397;
	neg.f32 	%f408, %f407;
	fma.rn.f32 	%f409, 0f3F6EE581, 0f3FD774EB, %f408;
	selp.f32 	%f410, %f409, %f407, %p76;
	selp.f32 	%f411, 0f3F6EE581, 0f3FEEE581, %p76;
	selp.f32 	%f412, %f407, %f408, %p76;
	mov.b32 	%r145, %f3;
	fma.rn.f32 	%f413, %f411, 0f3FD774EB, %f412;
	setp.lt.s32 	%p77, %r145, 0;
	selp.f32 	%f414, %f413, %f410, %p77;
	add.f32 	%f415, %f6, %f5;
	setp.eq.f32 	%p78, %f5, %f6;
	selp.f32 	%f416, 0f4016CBE4, 0f3F490FDB, %p77;
	selp.f32 	%f417, %f416, %f414, %p78;
	abs.f32 	%f418, %f415;
	setp.nan.f32 	%p79, %f418, %f418;
	copysign.f32 	%f419, %f4, %f417;
	selp.f32 	%f743, %f415, %f419, %p79;
	bra.uni 	$L__BB1_29;
$L__BB1_16:
	min.f32 	%f148, %f13, %f14;
	setp.geu.f32 	%p13, %f148, 0f358637BD;
	max.f32 	%f149, %f13, %f14;
	setp.leu.f32 	%p14, %f149, 0f49742400;
	and.pred  	%p15, %p14, %p13;
	@%p15 bra 	$L__BB1_18;
	setp.lt.f32 	%p64, %f5, %f6;
	setp.lt.f32 	%p65, %f7, 0f00800000;
	mul.f32 	%f329, %f7, 0f4B000000;
	selp.f32 	%f330, %f329, %f7, %p65;
	selp.f32 	%f331, 0fC1B80000, 0f00000000, %p65;
	mov.b32 	%r135, %f330;
	add.s32 	%r136, %r135, -1059760811;
	and.b32  	%r137, %r136, -8388608;
	sub.s32 	%r138, %r135, %r137;
	mov.b32 	%f332, %r138;
	cvt.rn.f32.s32 	%f333, %r137;
	fma.rn.f32 	%f334, %f333, 0f34000000, %f331;
	add.f32 	%f335, %f332, 0fBF800000;
	fma.rn.f32 	%f336, %f335, 0fBE055027, 0f3E1039F6;
	fma.rn.f32 	%f337, %f336, %f335, 0fBDF8CDCC;
	fma.rn.f32 	%f338, %f337, %f335, 0f3E0F2955;
	fma.rn.f32 	%f339, %f338, %f335, 0fBE2AD8B9;
	fma.rn.f32 	%f340, %f339, %f335, 0f3E4CED0B;
	fma.rn.f32 	%f341, %f340, %f335, 0fBE7FFF22;
	fma.rn.f32 	%f342, %f341, %f335, 0f3EAAAA78;
	fma.rn.f32 	%f343, %f342, %f335, 0fBF000000;
	mul.f32 	%f344, %f335, %f343;
	fma.rn.f32 	%f345, %f344, %f335, %f335;
	fma.rn.f32 	%f346, %f334, 0f3F317218, %f345;
	setp.gt.u32 	%p66, %r135, 2139095039;
	fma.rn.f32 	%f347, %f330, 0f7F800000, 0f7F800000;
	selp.f32 	%f348, %f347, %f346, %p66;
	setp.eq.f32 	%p67, %f330, 0f00000000;
	selp.f32 	%f742, 0fFF800000, %f348, %p67;
	selp.f32 	%f349, %f6, %f5, %p64;
	div.rn.f32 	%f350, %f14, %f349;
	mul.f32 	%f351, %f350, %f350;
	fma.rn.f32 	%f352, %f351, 0f3B33710B, 0fBC807748;
	fma.rn.f32 	%f353, %f352, %f351, 0f3D2CDAB2;
	fma.rn.f32 	%f354, %f353, %f351, 0fBD992D10;
	fma.rn.f32 	%f355, %f354, %f351, 0f3DD9EA6C;
	fma.rn.f32 	%f356, %f355, %f351, 0fBE117CB1;
	fma.rn.f32 	%f357, %f356, %f351, 0f3E4CBCE0;
	fma.rn.f32 	%f358, %f357, %f351, 0fBEAAAA7D;
	mul.f32 	%f359, %f351, %f358;
	fma.rn.f32 	%f360, %f359, %f350, %f350;
	neg.f32 	%f361, %f360;
	fma.rn.f32 	%f362, 0f3F6EE581, 0f3FD774EB, %f361;
	selp.f32 	%f363, %f362, %f360, %p64;
	selp.f32 	%f364, 0f3F6EE581, 0f3FEEE581, %p64;
	selp.f32 	%f365, %f360, %f361, %p64;
	mov.b32 	%r139, %f3;
	fma.rn.f32 	%f366, %f364, 0f3FD774EB, %f365;
	setp.lt.s32 	%p68, %r139, 0;
	selp.f32 	%f367, %f366, %f363, %p68;
	add.f32 	%f368, %f6, %f5;
	setp.eq.f32 	%p69, %f349, 0f00000000;
	selp.f32 	%f369, 0f40490FDB, 0f00000000, %p68;
	setp.eq.f32 	%p70, %f5, %f6;
	selp.f32 	%f370, 0f4016CBE4, 0f3F490FDB, %p68;
	selp.f32 	%f371, %f370, %f367, %p70;
	selp.f32 	%f372, %f369, %f371, %p69;
	abs.f32 	%f373, %f368;
	setp.nan.f32 	%p71, %f373, %f373;
	copysign.f32 	%f374, %f4, %f372;
	selp.f32 	%f743, %f368, %f374, %p71;
	bra.uni 	$L__BB1_29;
$L__BB1_18:
	setp.ltu.f32 	%p16, %f13, 0f3F800000;
	@%p16 bra 	$L__BB1_22;
	setp.lt.f32 	%p17, %f5, %f6;
	selp.f32 	%f28, %f6, %f5, %p17;
	add.f32 	%f150, %f28, 0fBF800000;
	add.f32 	%f151, %f28, 0f3F800000;
	mul.f32 	%f152, %f150, %f151;
	fma.rn.f32 	%f29, %f14, %f14, %f152;
	mov.f32 	%f153, 0f3F800000;
	add.rz.f32 	%f154, %f29, %f153;
	mov.b32 	%r110, %f154;
	add.s32 	%r111, %r110, -1061158912;
	and.b32  	%r112, %r111, -8388608;
	mov.b32 	%r5, %f29;
	sub.s32 	%r113, %r5, %r112;
	mov.b32 	%f155, %r113;
	sub.s32 	%r114, 1082130432, %r112;
	mov.b32 	%f156, %r114;
	fma.rn.f32 	%f157, %f156, 0f3E800000, 0fBF800000;
	add.f32 	%f158, %f157, %f155;
	cvt.rn.f32.s32 	%f159, %r112;
	mul.f32 	%f160, %f159, 0f34000000;
	fma.rn.f32 	%f161, %f158, 0fBD39BF78, 0f3DD80012;
	fma.rn.f32 	%f162, %f161, %f158, 0fBE0778E0;
	fma.rn.f32 	%f163, %f162, %f158, 0f3E146475;
	fma.rn.f32 	%f164, %f163, %f158, 0fBE2A68DD;
	fma.rn.f32 	%f165, %f164, %f158, 0f3E4CAF9E;
	fma.rn.f32 	%f166, %f165, %f158, 0fBE800042;
	fma.rn.f32 	%f167, %f166, %f158, 0f3EAAAAE6;
	fma.rn.f32 	%f168, %f167, %f158, 0fBF000000;
	mul.f32 	%f169, %f158, %f168;
	fma.rn.f32 	%f170, %f169, %f158, %f158;
	fma.rn.f32 	%f728, %f160, 0f3F317218, %f170;
	setp.lt.u32 	%p18, %r5, 2139095040;
	@%p18 bra 	$L__BB1_21;
	setp.gt.s32 	%p19, %r5, -1082130432;
	fma.rn.f32 	%f171, %f29, 0f7F800000, 0f7F800000;
	selp.f32 	%f172, %f171, %f728, %p19;
	setp.eq.f32 	%p20, %f29, 0f00000000;
	selp.f32 	%f728, 0f80000000, %f172, %p20;
$L__BB1_21:
	mul.f32 	%f742, %f728, 0f3F000000;
	div.rn.f32 	%f173, %f14, %f28;
	mul.f32 	%f174, %f173, %f173;
	fma.rn.f32 	%f175, %f174, 0f3B33710B, 0fBC807748;
	fma.rn.f32 	%f176, %f175, %f174, 0f3D2CDAB2;
	fma.rn.f32 	%f177, %f176, %f174, 0fBD992D10;
	fma.rn.f32 	%f178, %f177, %f174, 0f3DD9EA6C;
	fma.rn.f32 	%f179, %f178, %f174, 0fBE117CB1;
	fma.rn.f32 	%f180, %f179, %f174, 0f3E4CBCE0;
	fma.rn.f32 	%f181, %f180, %f174, 0fBEAAAA7D;
	mul.f32 	%f182, %f174, %f181;
	fma.rn.f32 	%f183, %f182, %f173, %f173;
	neg.f32 	%f184, %f183;
	fma.rn.f32 	%f185, 0f3F6EE581, 0f3FD774EB, %f184;
	selp.f32 	%f186, %f185, %f183, %p17;
	selp.f32 	%f187, 0f3F6EE581, 0f3FEEE581, %p17;
	selp.f32 	%f188, %f183, %f184, %p17;
	mov.b32 	%r115, %f3;
	fma.rn.f32 	%f189, %f187, 0f3FD774EB, %f188;
	setp.lt.s32 	%p22, %r115, 0;
	selp.f32 	%f190, %f189, %f186, %p22;
	add.f32 	%f191, %f6, %f5;
	setp.eq.f32 	%p23, %f5, %f6;
	selp.f32 	%f192, 0f4016CBE4, 0f3F490FDB, %p22;
	selp.f32 	%f193, %f192, %f190, %p23;
	abs.f32 	%f194, %f191;
	setp.nan.f32 	%p24, %f194, %f194;
	copysign.f32 	%f195, %f4, %f193;
	selp.f32 	%f743, %f191, %f195, %p24;
	bra.uni 	$L__BB1_29;
$L__BB1_22:
	mul.f32 	%f196, %f14, %f14;
	fma.rn.f32 	%f35, %f13, %f13, %f196;
	setp.gtu.f32 	%p25, %f35, 0f3F333333;
	@%p25 bra 	$L__BB1_24;
	setp.lt.f32 	%p26, %f5, %f6;
	setp.lt.f32 	%p27, %f35, 0f00800000;
	mul.f32 	%f198, %f35, 0f4B000000;
	selp.f32 	%f199, %f198, %f35, %p27;
	selp.f32 	%f200, 0fC1B80000, 0f00000000, %p27;
	mov.b32 	%r116, %f199;
	add.s32 	%r117, %r116, -1059760811;
	and.b32  	%r118, %r117, -8388608;
	sub.s32 	%r119, %r116, %r118;
	mov.b32 	%f201, %r119;
	cvt.rn.f32.s32 	%f202, %r118;
	fma.rn.f32 	%f203, %f202, 0f34000000, %f200;
	add.f32 	%f204, %f201, 0fBF800000;
	fma.rn.f32 	%f205, %f204, 0fBE055027, 0f3E1039F6;
	fma.rn.f32 	%f206, %f205, %f204, 0fBDF8CDCC;
	fma.rn.f32 	%f207, %f206, %f204, 0f3E0F2955;
	fma.rn.f32 	%f208, %f207, %f204, 0fBE2AD8B9;
	fma.rn.f32 	%f209, %f208, %f204, 0f3E4CED0B;
	fma.rn.f32 	%f210, %f209, %f204, 0fBE7FFF22;
	fma.rn.f32 	%f211, %f210, %f204, 0f3EAAAA78;
	fma.rn.f32 	%f212, %f211, %f204, 0fBF000000;
	mul.f32 	%f213, %f204, %f212;
	fma.rn.f32 	%f214, %f213, %f204, %f204;
	fma.rn.f32 	%f215, %f203, 0f3F317218, %f214;
	setp.gt.u32 	%p28, %r116, 2139095039;
	fma.rn.f32 	%f216, %f199, 0f7F800000, 0f7F800000;
	selp.f32 	%f217, %f216, %f215, %p28;
	setp.eq.f32 	%p29, %f199, 0f00000000;
	mul.f32 	%f218, %f217, 0f3F000000;
	selp.f32 	%f742, 0fFF800000, %f218, %p29;
	selp.f32 	%f219, %f6, %f5, %p26;
	div.rn.f32 	%f220, %f14, %f219;
	mul.f32 	%f221, %f220, %f220;
	fma.rn.f32 	%f222, %f221, 0f3B33710B, 0fBC807748;
	fma.rn.f32 	%f223, %f222, %f221, 0f3D2CDAB2;
	fma.rn.f32 	%f224, %f223, %f221, 0fBD992D10;
	fma.rn.f32 	%f225, %f224, %f221, 0f3DD9EA6C;
	fma.rn.f32 	%f226, %f225, %f221, 0fBE117CB1;
	fma.rn.f32 	%f227, %f226, %f221, 0f3E4CBCE0;
	fma.rn.f32 	%f228, %f227, %f221, 0fBEAAAA7D;
	mul.f32 	%f229, %f221, %f228;
	fma.rn.f32 	%f230, %f229, %f220, %f220;
	neg.f32 	%f231, %f230;
	fma.rn.f32 	%f232, 0f3F6EE581, 0f3FD774EB, %f231;
	selp.f32 	%f233, %f232, %f230, %p26;
	selp.f32 	%f234, 0f3F6EE581, 0f3FEEE581, %p26;
	selp.f32 	%f235, %f230, %f231, %p26;
	mov.b32 	%r120, %f3;
	fma.rn.f32 	%f236, %f234, 0f3FD774EB, %f235;
	setp.lt.s32 	%p30, %r120, 0;
	selp.f32 	%f237, %f236, %f233, %p30;
	add.f32 	%f238, %f6, %f5;
	setp.eq.f32 	%p31, %f5, %f6;
	selp.f32 	%f239, 0f4016CBE4, 0f3F490FDB, %p30;
	selp.f32 	%f240, %f239, %f237, %p31;
	abs.f32 	%f241, %f238;
	setp.nan.f32 	%p32, %f241, %f241;
	copysign.f32 	%f242, %f4, %f240;
	selp.f32 	%f743, %f238, %f242, %p32;
	bra.uni 	$L__BB1_29;
$L__BB1_24:
	setp.lt.f32 	%p33, %f5, %f6;
	selp.f32 	%f245, %f6, %f5, %p33;
	mov.b32 	%r121, %f245;
	and.b32  	%r122, %r121, -65536;
	mov.b32 	%f246, %r122;
	sub.f32 	%f247, %f245, %f246;
	mov.b32 	%r123, %f247;
	and.b32  	%r124, %r123, -65536;
	mov.b32 	%f248, %r124;
	sub.f32 	%f249, %f247, %f248;
	selp.f32 	%f250, %f5, %f6, %p33;
	mov.b32 	%r125, %f250;
	and.b32  	%r126, %r125, -65536;
	mov.b32 	%f251, %r126;
	sub.f32 	%f252, %f250, %f251;
	mov.b32 	%r127, %f252;
	and.b32  	%r128, %r127, -65536;
	mov.b32 	%f253, %r128;
	sub.f32 	%f254, %f252, %f253;
	mul.f32 	%f740, %f246, %f246;
	mul.f32 	%f739, %f251, %f251;
	add.f32 	%f255, %f246, %f246;
	mul.f32 	%f738, %f255, %f248;
	add.f32 	%f256, %f251, %f251;
	mul.f32 	%f737, %f256, %f253;
	mul.f32 	%f736, %f248, %f248;
	mul.f32 	%f735, %f253, %f253;
	mul.f32 	%f734, %f255, %f249;
	mul.f32 	%f733, %f256, %f254;
	add.f32 	%f257, %f248, %f248;
	mul.f32 	%f732, %f257, %f249;
	add.f32 	%f258, %f253, %f253;
	mul.f32 	%f731, %f258, %f254;
	mul.f32 	%f730, %f249, %f249;
	mul.f32 	%f729, %f254, %f254;
$L__BB1_25:
	setp.geu.f32 	%p34, %f740, %f739;
	selp.f32 	%f259, %f739, %f740, %p34;
	selp.f32 	%f740, %f740, %f739, %p34;
	setp.geu.f32 	%p35, %f259, %f738;
	selp.f32 	%f261, %f738, %f259, %p35;
	selp.f32 	%f739, %f259, %f738, %p35;
	and.pred  	%p36, %p35, %p34;
	setp.geu.f32 	%p37, %f261, %f737;
	selp.f32 	%f262, %f737, %f261, %p37;
	selp.f32 	%f738, %f261, %f737, %p37;
	setp.geu.f32 	%p38, %f262, %f736;
	selp.f32 	%f263, %f736, %f262, %p38;
	selp.f32 	%f737, %f262, %f736, %p38;
	and.pred  	%p39, %p37, %p38;
	setp.geu.f32 	%p41, %f263, %f735;
	selp.f32 	%f264, %f735, %f263, %p41;
	selp.f32 	%f736, %f263, %f735, %p41;
	setp.geu.f32 	%p42, %f264, %f734;
	selp.f32 	%f265, %f734, %f264, %p42;
	selp.f32 	%f735, %f264, %f734, %p42;
	and.pred  	%p43, %p41, %p42;
	setp.geu.f32 	%p44, %f265, %f733;
	selp.f32 	%f266, %f733, %f265, %p44;
	selp.f32 	%f734, %f265, %f733, %p44;
	and.pred  	%p45, %p43, %p44;
	setp.geu.f32 	%p46, %f266, %f732;
	selp.f32 	%f267, %f732, %f266, %p46;
	selp.f32 	%f733, %f266, %f732, %p46;
	and.pred  	%p47, %p45, %p46;
	setp.geu.f32 	%p48, %f267, %f731;
	selp.f32 	%f268, %f731, %f267, %p48;
	selp.f32 	%f732, %f267, %f731, %p48;
	and.pred  	%p49, %p47, %p48;
	setp.geu.f32 	%p50, %f268, %f730;
	selp.f32 	%f269, %f730, %f268, %p50;
	selp.f32 	%f731, %f268, %f730, %p50;
	and.pred  	%p51, %p49, %p50;
	setp.geu.f32 	%p52, %f269, %f729;
	selp.f32 	%f72, %f729, %f269, %p52;
	selp.f32 	%f730, %f269, %f729, %p52;
	and.pred  	%p53, %p51, %p52;
	and.pred  	%p54, %p53, %p39;
	and.pred  	%p55, %p54, %p36;
	not.pred 	%p56, %p55;
	mov.f32 	%f729, %f72;
	@%p56 bra 	$L__BB1_25;
	add.f32 	%f270, %f740, 0fBF800000;
	add.f32 	%f271, %f270, %f739;
	add.f32 	%f272, %f271, %f738;
	add.f32 	%f273, %f272, %f737;
	add.f32 	%f274, %f273, %f736;
	add.f32 	%f275, %f274, %f735;
	add.f32 	%f276, %f275, %f734;
	add.f32 	%f277, %f276, %f733;
	add.f32 	%f278, %f277, %f732;
	add.f32 	%f279, %f278, %f731;
	add.f32 	%f280, %f279, %f730;
	add.f32 	%f74, %f280, %f72;
	mov.f32 	%f281, 0f3F800000;
	add.rz.f32 	%f282, %f74, %f281;
	mov.b32 	%r129, %f282;
	add.s32 	%r130, %r129, -1061158912;
	and.b32  	%r131, %r130, -8388608;
	mov.b32 	%r6, %f74;
	sub.s32 	%r132, %r6, %r131;
	mov.b32 	%f283, %r132;
	sub.s32 	%r133, 1082130432, %r131;
	mov.b32 	%f284, %r133;
	fma.rn.f32 	%f285, %f284, 0f3E800000, 0fBF800000;
	add.f32 	%f286, %f285, %f283;
	cvt.rn.f32.s32 	%f287, %r131;
	mul.f32 	%f288, %f287, 0f34000000;
	fma.rn.f32 	%f289, %f286, 0fBD39BF78, 0f3DD80012;
	fma.rn.f32 	%f290, %f289, %f286, 0fBE0778E0;
	fma.rn.f32 	%f291, %f290, %f286, 0f3E146475;
	fma.rn.f32 	%f292, %f291, %f286, 0fBE2A68DD;
	fma.rn.f32 	%f293, %f292, %f286, 0f3E4CAF9E;
	fma.rn.f32 	%f294, %f293, %f286, 0fBE800042;
	fma.rn.f32 	%f295, %f294, %f286, 0f3EAAAAE6;
	fma.rn.f32 	%f296, %f295, %f286, 0fBF000000;
	mul.f32 	%f297, %f286, %f296;
	fma.rn.f32 	%f298, %f297, %f286, %f286;
	fma.rn.f32 	%f741, %f288, 0f3F317218, %f298;
	setp.lt.u32 	%p57, %r6, 2139095040;
	@%p57 bra 	$L__BB1_28;
	setp.gt.s32 	%p58, %r6, -1082130432;
	fma.rn.f32 	%f299, %f74, 0f7F800000, 0f7F800000;
	selp.f32 	%f300, %f299, %f741, %p58;
	setp.eq.f32 	%p59, %f74, 0f00000000;
	selp.f32 	%f741, 0f80000000, %f300, %p59;
$L__BB1_28:
	abs.f32 	%f301, %f4;
	abs.f32 	%f302, %f3;
	setp.lt.f32 	%p60, %f302, %f301;
	mul.f32 	%f742, %f741, 0f3F000000;
	selp.f32 	%f303, %f301, %f302, %p60;
	selp.f32 	%f304, %f302, %f301, %p60;
	div.rn.f32 	%f305, %f304, %f303;
	mul.f32 	%f306, %f305, %f305;
	fma.rn.f32 	%f307, %f306, 0f3B33710B, 0fBC807748;
	fma.rn.f32 	%f308, %f307, %f306, 0f3D2CDAB2;
	fma.rn.f32 	%f309, %f308, %f306, 0fBD992D10;
	fma.rn.f32 	%f310, %f309, %f306, 0f3DD9EA6C;
	fma.rn.f32 	%f311, %f310, %f306, 0fBE117CB1;
	fma.rn.f32 	%f312, %f311, %f306, 0f3E4CBCE0;
	fma.rn.f32 	%f313, %f312, %f306, 0fBEAAAA7D;
	mul.f32 	%f314, %f306, %f313;
	fma.rn.f32 	%f315, %f314, %f305, %f305;
	neg.f32 	%f316, %f315;
	fma.rn.f32 	%f317, 0f3F6EE581, 0f3FD774EB, %f316;
	selp.f32 	%f318, %f317, %f315, %p60;
	selp.f32 	%f319, 0f3F6EE581, 0f3FEEE581, %p60;
	selp.f32 	%f320, %f315, %f316, %p60;
	mov.b32 	%r134, %f3;
	fma.rn.f32 	%f321, %f319, 0f3FD774EB, %f320;
	setp.lt.s32 	%p61, %r134, 0;
	selp.f32 	%f322, %f321, %f318, %p61;
	add.f32 	%f323, %f301, %f302;
	setp.eq.f32 	%p62, %f302, %f301;
	selp.f32 	%f324, 0f4016CBE4, 0f3F490FDB, %p61;
	selp.f32 	%f325, %f324, %f322, %p62;
	abs.f32 	%f326, %f323;
	setp.nan.f32 	%p63, %f326, %f326;
	copysign.f32 	%f327, %f4, %f325;
	selp.f32 	%f743, %f323, %f327, %p63;
$L__BB1_29:
	add.f32 	%f561, %f742, %f742;
	mul.f32 	%f562, %f743, 0f00000000;
	sub.f32 	%f82, %f561, %f562;
	add.f32 	%f563, %f743, %f743;
	fma.rn.f32 	%f751, %f742, 0f00000000, %f563;
	mov.b32 	%r7, %f751;
	and.b32  	%r8, %r7, 2147483647;
	setp.ne.s32 	%p105, %r8, 0;
	@%p105 bra 	$L__BB1_31;
	fma.rn.f32 	%f699, %f82, 0f3BBB989D, 0f3F000000;
	cvt.sat.f32.f32 	%f700, %f699;
	mov.f32 	%f701, 0f4B400001;
	mov.f32 	%f702, 0f437C0000;
	fma.rm.f32 	%f703, %f700, %f702, %f701;
	add.f32 	%f704, %f703, 0fCB40007F;
	neg.f32 	%f705, %f704;
	fma.rn.f32 	%f706, %f82, 0f3FB8AA3B, %f705;
	fma.rn.f32 	%f707, %f82, 0f32A57060, %f706;
	mov.b32 	%r316, %f703;
	shl.b32 	%r317, %r316, 23;
	mov.b32 	%f708, %r317;
	ex2.approx.ftz.f32 	%f709, %f707;
	mul.f32 	%f750, %f709, %f708;
	bra.uni 	$L__BB1_88;
$L__BB1_31:
	mov.b32 	%r9, %f82;
	and.b32  	%r10, %r9, 2147483647;
	setp.ne.s32 	%p106, %r10, 0;
	@%p106 bra 	$L__BB1_49;
	mul.f32 	%f665, %f751, 0f3F22F983;
	cvt.rni.s32.f32 	%r338, %f665;
	cvt.rn.f32.s32 	%f666, %r338;
	fma.rn.f32 	%f667, %f666, 0fBFC90FDA, %f751;
	fma.rn.f32 	%f668, %f666, 0fB3A22168, %f667;
	fma.rn.f32 	%f745, %f666, 0fA7C234C5, %f668;
	abs.f32 	%f86, %f751;
	setp.ltu.f32 	%p143, %f86, 0f47CE4780;
	mov.u32 	%r334, %r338;
	mov.f32 	%f744, %f745;
	@%p143 bra 	$L__BB1_40;
	setp.neu.f32 	%p144, %f86, 0f7F800000;
	@%p144 bra 	$L__BB1_35;
	mov.f32 	%f671, 0f00000000;
	mul.rn.f32 	%f744, %f751, %f671;
	mov.b32 	%r334, 0;
	bra.uni 	$L__BB1_40;
$L__BB1_35:
	shl.b32 	%r274, %r7, 8;
	or.b32  	%r12, %r274, -2147483648;
	mov.b64 	%rd111, 0;
	mov.b32 	%r331, 0;
$L__BB1_36:
	.pragma "nounroll";
	mul.wide.u32 	%rd84, %r331, 4;
	mov.u64 	%rd85, __cudart_i2opi_f;
	add.s64 	%rd86, %rd85, %rd84;
	ld.global.nc.u32 	%r275, [%rd86];
	mad.wide.u32 	%rd87, %r275, %r12, %rd111;
	shr.u64 	%rd111, %rd87, 32;
	add.s64 	%rd88, %rd6, %rd84;
	st.local.u32 	[%rd88], %rd87;
	add.s32 	%r331, %r331, 1;
	setp.ne.s32 	%p145, %r331, 6;
	@%p145 bra 	$L__BB1_36;
	shr.u32 	%r276, %r7, 23;
	st.local.u32 	[%rd6+24], %rd111;
	and.b32  	%r15, %r276, 31;
	and.b32  	%r277, %r276, 224;
	add.s32 	%r278, %r277, -128;
	shr.u32 	%r279, %r278, 5;
	mul.wide.u32 	%rd89, %r279, 4;
	sub.s64 	%rd10, %rd6, %rd89;
	ld.local.u32 	%r332, [%rd10+24];
	ld.local.u32 	%r333, [%rd10+20];
	setp.eq.s32 	%p146, %r15, 0;
	@%p146 bra 	$L__BB1_39;
	shf.l.wrap.b32 	%r332, %r333, %r332, %r15;
	ld.local.u32 	%r280, [%rd10+16];
	shf.l.wrap.b32 	%r333, %r280, %r333, %r15;
$L__BB1_39:
	shr.u32 	%r281, %r332, 30;
	shf.l.wrap.b32 	%r282, %r333, %r332, 2;
	shl.b32 	%r283, %r333, 2;
	shr.u32 	%r284, %r282, 31;
	add.s32 	%r285, %r284, %r281;
	neg.s32 	%r286, %r285;
	setp.lt.s32 	%p147, %r7, 0;
	selp.b32 	%r334, %r286, %r285, %p147;
	xor.b32  	%r287, %r282, %r7;
	shr.s32 	%r288, %r282, 31;
	xor.b32  	%r289, %r288, %r282;
	xor.b32  	%r290, %r288, %r283;
	cvt.u64.u32 	%rd90, %r289;
	shl.b64 	%rd91, %rd90, 32;
	cvt.u64.u32 	%rd92, %r290;
	or.b64  	%rd93, %rd91, %rd92;
	cvt.rn.f64.s64 	%fd9, %rd93;
	mul.f64 	%fd10, %fd9, 0d3BF921FB54442D19;
	cvt.rn.f32.f64 	%f669, %fd10;
	neg.f32 	%f670, %f669;
	setp.lt.s32 	%p148, %r287, 0;
	selp.f32 	%f744, %f670, %f669, %p148;
$L__BB1_40:
	setp.ltu.f32 	%p149, %f86, 0f47CE4780;
	add.s32 	%r292, %r334, 1;
	mul.rn.f32 	%f672, %f744, %f744;
	and.b32  	%r293, %r334, 1;
	setp.eq.b32 	%p150, %r293, 1;
	selp.f32 	%f673, %f744, 0f3F800000, %p150;
	fma.rn.f32 	%f674, %f672, %f673, 0f00000000;
	fma.rn.f32 	%f675, %f672, 0f37CBAC00, 0fBAB607ED;
	selp.f32 	%f676, 0fB94D4153, %f675, %p150;
	selp.f32 	%f677, 0f3C0885E4, 0f3D2AAABB, %p150;
	fma.rn.f32 	%f678, %f676, %f672, %f677;
	selp.f32 	%f679, 0fBE2AAAA8, 0fBEFFFFFF, %p150;
	fma.rn.f32 	%f680, %f678, %f672, %f679;
	fma.rn.f32 	%f681, %f680, %f674, %f673;
	and.b32  	%r294, %r292, 2;
	setp.eq.s32 	%p151, %r294, 0;
	mov.f32 	%f682, 0f00000000;
	sub.f32 	%f683, %f682, %f681;
	selp.f32 	%f750, %f681, %f683, %p151;
	@%p149 bra 	$L__BB1_48;
	setp.neu.f32 	%p152, %f86, 0f7F800000;
	@%p152 bra 	$L__BB1_43;
	mov.f32 	%f686, 0f00000000;
	mul.rn.f32 	%f745, %f751, %f686;
	mov.b32 	%r338, 0;
	bra.uni 	$L__BB1_48;
$L__BB1_43:
	shl.b32 	%r296, %r7, 8;
	or.b32  	%r24, %r296, -2147483648;
	mov.b64 	%rd112, 0;
	mov.b32 	%r335, 0;
$L__BB1_44:
	.pragma "nounroll";
	mul.wide.u32 	%rd95, %r335, 4;
	mov.u64 	%rd96, __cudart_i2opi_f;
	add.s64 	%rd97, %rd96, %rd95;
	ld.global.nc.u32 	%r297, [%rd97];
	mad.wide.u32 	%rd98, %r297, %r24, %rd112;
	shr.u64 	%rd112, %rd98, 32;
	add.s64 	%rd99, %rd5, %rd95;
	st.local.u32 	[%rd99], %rd98;
	add.s32 	%r335, %r335, 1;
	setp.ne.s32 	%p153, %r335, 6;
	@%p153 bra 	$L__BB1_44;
	shr.u32 	%r298, %r7, 23;
	st.local.u32 	[%rd5+24], %rd112;
	and.b32  	%r27, %r298, 31;
	and.b32  	%r299, %r298, 224;
	add.s32 	%r300, %r299, -128;
	shr.u32 	%r301, %r300, 5;
	mul.wide.u32 	%rd100, %r301, 4;
	sub.s64 	%rd13, %rd5, %rd100;
	ld.local.u32 	%r336, [%rd13+24];
	ld.local.u32 	%r337, [%rd13+20];
	setp.eq.s32 	%p154, %r27, 0;
	@%p154 bra 	$L__BB1_47;
	shf.l.wrap.b32 	%r336, %r337, %r336, %r27;
	ld.local.u32 	%r302, [%rd13+16];
	shf.l.wrap.b32 	%r337, %r302, %r337, %r27;
$L__BB1_47:
	shr.u32 	%r303, %r336, 30;
	shf.l.wrap.b32 	%r304, %r337, %r336, 2;
	shl.b32 	%r305, %r337, 2;
	shr.u32 	%r306, %r304, 31;
	add.s32 	%r307, %r306, %r303;
	neg.s32 	%r308, %r307;
	setp.lt.s32 	%p155, %r7, 0;
	selp.b32 	%r338, %r308, %r307, %p155;
	xor.b32  	%r309, %r304, %r7;
	shr.s32 	%r310, %r304, 31;
	xor.b32  	%r311, %r310, %r304;
	xor.b32  	%r312, %r310, %r305;
	cvt.u64.u32 	%rd101, %r311;
	shl.b64 	%rd102, %rd101, 32;
	cvt.u64.u32 	%rd103, %r312;
	or.b64  	%rd104, %rd102, %rd103;
	cvt.rn.f64.s64 	%fd11, %rd104;
	mul.f64 	%fd12, %fd11, 0d3BF921FB54442D19;
	cvt.rn.f32.f64 	%f684, %fd12;
	neg.f32 	%f685, %f684;
	setp.lt.s32 	%p156, %r309, 0;
	selp.f32 	%f745, %f685, %f684, %p156;
$L__BB1_48:
	mul.rn.f32 	%f687, %f745, %f745;
	and.b32  	%r314, %r338, 1;
	setp.eq.b32 	%p157, %r314, 1;
	selp.f32 	%f688, 0f3F800000, %f745, %p157;
	fma.rn.f32 	%f689, %f687, %f688, 0f00000000;
	fma.rn.f32 	%f690, %f687, 0f37CBAC00, 0fBAB607ED;
	selp.f32 	%f691, %f690, 0fB94D4153, %p157;
	selp.f32 	%f692, 0f3D2AAABB, 0f3C0885E4, %p157;
	fma.rn.f32 	%f693, %f691, %f687, %f692;
	selp.f32 	%f694, 0fBEFFFFFF, 0fBE2AAAA8, %p157;
	fma.rn.f32 	%f695, %f693, %f687, %f694;
	fma.rn.f32 	%f696, %f695, %f689, %f688;
	and.b32  	%r315, %r338, 2;
	setp.eq.s32 	%p158, %r315, 0;
	mov.f32 	%f697, 0f00000000;
	sub.f32 	%f698, %f697, %f696;
	selp.f32 	%f751, %f696, %f698, %p158;
	bra.uni 	$L__BB1_88;
$L__BB1_49:
	setp.lt.u32 	%p107, %r8, 2139095040;
	@%p107 bra 	$L__BB1_53;
	setp.eq.s32 	%p141, %r10, 2139095040;
	@%p141 bra 	$L__BB1_52;
	sub.f32 	%f750, %f751, %f751;
	mov.f32 	%f751, %f750;
	bra.uni 	$L__BB1_88;
$L__BB1_52:
	setp.gt.s32 	%p142, %r9, -1;
	sub.f32 	%f664, %f751, %f751;
	selp.f32 	%f750, %f82, 0f00000000, %p142;
	selp.f32 	%f751, %f664, 0f00000000, %p142;
	bra.uni 	$L__BB1_88;
$L__BB1_53:
	add.s32 	%r164, %r9, -1118925336;
	setp.gt.u32 	%p108, %r164, 9342556;
	@%p108 bra 	$L__BB1_71;
	add.f32 	%f611, %f82, 0fC322E3BC;
	fma.rn.f32 	%f612, %f611, 0f3BBB989D, 0f3F000000;
	cvt.sat.f32.f32 	%f613, %f612;
	mov.f32 	%f614, 0f4B400001;
	mov.f32 	%f615, 0f437C0000;
	fma.rm.f32 	%f616, %f613, %f615, %f614;
	add.f32 	%f617, %f616, 0fCB40007F;
	neg.f32 	%f618, %f617;
	fma.rn.f32 	%f619, %f611, 0f3FB8AA3B, %f618;
	fma.rn.f32 	%f620, %f611, 0f32A57060, %f619;
	mov.b32 	%r211, %f616;
	shl.b32 	%r212, %r211, 23;
	mov.b32 	%f621, %r212;
	ex2.approx.ftz.f32 	%f622, %f620;
	mul.f32 	%f623, %f622, %f621;
	mov.b32 	%r213, %f623;
	shr.u32 	%r214, %r213, 23;
	add.s32 	%r215, %r214, -19;
	and.b32  	%r216, %r213, 8388607;
	or.b32  	%r217, %r216, 2130706432;
	mov.b32 	%f98, %r217;
	cvt.u16.u32 	%rs1, %r215;
	shr.u16 	%rs2, %rs1, 15;
	add.s16 	%rs3, %rs1, %rs2;
	shr.s16 	%rs4, %rs3, 1;
	cvt.s32.s16 	%r218, %rs4;
	shl.b32 	%r219, %r218, 23;
	add.s32 	%r220, %r219, 1065353216;
	mov.b32 	%f99, %r220;
	sub.s32 	%r221, %r215, %r218;
	shl.b32 	%r222, %r221, 23;
	add.s32 	%r36, %r222, 1065353216;
	mul.f32 	%f624, %f751, 0f3F22F983;
	cvt.rni.s32.f32 	%r346, %f624;
	cvt.rn.f32.s32 	%f625, %r346;
	fma.rn.f32 	%f626, %f625, 0fBFC90FDA, %f751;
	fma.rn.f32 	%f627, %f625, 0fB3A22168, %f626;
	fma.rn.f32 	%f747, %f625, 0fA7C234C5, %f627;
	abs.f32 	%f101, %f751;
	setp.ltu.f32 	%p125, %f101, 0f47CE4780;
	mov.u32 	%r342, %r346;
	mov.f32 	%f746, %f747;
	@%p125 bra 	$L__BB1_62;
	setp.neu.f32 	%p126, %f101, 0f7F800000;
	@%p126 bra 	$L__BB1_57;
	mov.f32 	%f630, 0f00000000;
	mul.rn.f32 	%f746, %f751, %f630;
	mov.b32 	%r342, 0;
	bra.uni 	$L__BB1_62;
$L__BB1_57:
	mov.b64 	%rd113, 0;
	mov.b32 	%r339, 0;
$L__BB1_58:
	.pragma "nounroll";
	mul.wide.u32 	%rd59, %r339, 4;
	mov.u64 	%rd60, __cudart_i2opi_f;
	add.s64 	%rd61, %rd60, %rd59;
	ld.global.nc.u32 	%r224, [%rd61];
	shl.b32 	%r225, %r7, 8;
	or.b32  	%r226, %r225, -2147483648;
	mad.wide.u32 	%rd62, %r224, %r226, %rd113;
	shr.u64 	%rd113, %rd62, 32;
	add.s64 	%rd63, %rd4, %rd59;
	st.local.u32 	[%rd63], %rd62;
	add.s32 	%r339, %r339, 1;
	setp.ne.s32 	%p127, %r339, 6;
	@%p127 bra 	$L__BB1_58;
	shr.u32 	%r227, %r7, 23;
	st.local.u32 	[%rd4+24], %rd113;
	and.b32  	%r228, %r227, 31;
	and.b32  	%r229, %r227, 224;
	add.s32 	%r230, %r229, -128;
	shr.u32 	%r231, %r230, 5;
	mul.wide.u32 	%rd64, %r231, 4;
	sub.s64 	%rd65, %rd4, %rd64;
	ld.local.u32 	%r340, [%rd65+24];
	ld.local.u32 	%r341, [%rd65+20];
	setp.eq.s32 	%p128, %r228, 0;
	@%p128 bra 	$L__BB1_61;
	and.b32  	%r233, %r227, 31;
	shf.l.wrap.b32 	%r340, %r341, %r340, %r233;
	and.b32  	%r234, %r227, 224;
	add.s32 	%r235, %r234, -128;
	shr.u32 	%r236, %r235, 5;
	mul.wide.u32 	%rd66, %r236, 4;
	sub.s64 	%rd67, %rd4, %rd66;
	ld.local.u32 	%r237, [%rd67+16];
	shf.l.wrap.b32 	%r341, %r237, %r341, %r233;
$L__BB1_61:
	shr.u32 	%r238, %r340, 30;
	shf.l.wrap.b32 	%r239, %r341, %r340, 2;
	shl.b32 	%r240, %r341, 2;
	shr.u32 	%r241, %r239, 31;
	add.s32 	%r242, %r241, %r238;
	neg.s32 	%r243, %r242;
	setp.lt.s32 	%p129, %r7, 0;
	selp.b32 	%r342, %r243, %r242, %p129;
	xor.b32  	%r244, %r239, %r7;
	shr.s32 	%r245, %r239, 31;
	xor.b32  	%r246, %r245, %r239;
	xor.b32  	%r247, %r245, %r240;
	cvt.u64.u32 	%rd68, %r246;
	shl.b64 	%rd69, %rd68, 32;
	cvt.u64.u32 	%rd70, %r247;
	or.b64  	%rd71, %rd69, %rd70;
	cvt.rn.f64.s64 	%fd5, %rd71;
	mul.f64 	%fd6, %fd5, 0d3BF921FB54442D19;
	cvt.rn.f32.f64 	%f628, %fd6;
	neg.f32 	%f629, %f628;
	setp.lt.s32 	%p130, %r244, 0;
	selp.f32 	%f746, %f629, %f628, %p130;
$L__BB1_62:
	abs.f32 	%f105, %f751;
	setp.ltu.f32 	%p131, %f105, 0f47CE4780;
	add.s32 	%r249, %r342, 1;
	mul.rn.f32 	%f631, %f746, %f746;
	and.b32  	%r250, %r342, 1;
	setp.eq.b32 	%p132, %r250, 1;
	selp.f32 	%f632, %f746, 0f3F800000, %p132;
	fma.rn.f32 	%f633, %f631, %f632, 0f00000000;
	fma.rn.f32 	%f634, %f631, 0f37CBAC00, 0fBAB607ED;
	selp.f32 	%f635, 0fB94D4153, %f634, %p132;
	selp.f32 	%f636, 0f3C0885E4, 0f3D2AAABB, %p132;
	fma.rn.f32 	%f637, %f635, %f631, %f636;
	selp.f32 	%f638, 0fBE2AAAA8, 0fBEFFFFFF, %p132;
	fma.rn.f32 	%f639, %f637, %f631, %f638;
	fma.rn.f32 	%f640, %f639, %f633, %f632;
	and.b32  	%r251, %r249, 2;
	setp.eq.s32 	%p133, %r251, 0;
	mov.f32 	%f641, 0f00000000;
	sub.f32 	%f642, %f641, %f640;
	selp.f32 	%f643, %f640, %f642, %p133;
	mul.f32 	%f644, %f643, %f98;
	mul.f32 	%f106, %f644, %f99;
	@%p131 bra 	$L__BB1_70;
	setp.neu.f32 	%p134, %f105, 0f7F800000;
	@%p134 bra 	$L__BB1_65;
	mov.f32 	%f647, 0f00000000;
	mul.rn.f32 	%f747, %f751, %f647;
	mov.b32 	%r346, 0;
	bra.uni 	$L__BB1_70;
$L__BB1_65:
	shl.b32 	%r253, %r7, 8;
	or.b32  	%r48, %r253, -2147483648;
	mov.b64 	%rd114, 0;
	mov.b32 	%r343, 0;
$L__BB1_66:
	.pragma "nounroll";
	mul.wide.u32 	%rd73, %r343, 4;
	mov.u64 	%rd74, __cudart_i2opi_f;
	add.s64 	%rd75, %rd74, %rd73;
	ld.global.nc.u32 	%r254, [%rd75];
	mad.wide.u32 	%rd76, %r254, %r48, %rd114;
	shr.u64 	%rd114, %rd76, 32;
	add.s64 	%rd77, %rd3, %rd73;
	st.local.u32 	[%rd77], %rd76;
	add.s32 	%r343, %r343, 1;
	setp.ne.s32 	%p135, %r343, 6;
	@%p135 bra 	$L__BB1_66;
	shr.u32 	%r255, %r7, 23;
	st.local.u32 	[%rd3+24], %rd114;
	and.b32  	%r51, %r255, 31;
	and.b32  	%r256, %r255, 224;
	add.s32 	%r257, %r256, -128;
	shr.u32 	%r258, %r257, 5;
	mul.wide.u32 	%rd78, %r258, 4;
	sub.s64 	%rd18, %rd3, %rd78;
	ld.local.u32 	%r344, [%rd18+24];
	ld.local.u32 	%r345, [%rd18+20];
	setp.eq.s32 	%p136, %r51, 0;
	@%p136 bra 	$L__BB1_69;
	shf.l.wrap.b32 	%r344, %r345, %r344, %r51;
	ld.local.u32 	%r259, [%rd18+16];
	shf.l.wrap.b32 	%r345, %r259, %r345, %r51;
$L__BB1_69:
	shr.u32 	%r260, %r344, 30;
	shf.l.wrap.b32 	%r261, %r345, %r344, 2;
	shl.b32 	%r262, %r345, 2;
	shr.u32 	%r263, %r261, 31;
	add.s32 	%r264, %r263, %r260;
	neg.s32 	%r265, %r264;
	setp.lt.s32 	%p137, %r7, 0;
	selp.b32 	%r346, %r265, %r264, %p137;
	xor.b32  	%r266, %r261, %r7;
	shr.s32 	%r267, %r261, 31;
	xor.b32  	%r268, %r267, %r261;
	xor.b32  	%r269, %r267, %r262;
	cvt.u64.u32 	%rd79, %r268;
	shl.b64 	%rd80, %rd79, 32;
	cvt.u64.u32 	%rd81, %r269;
	or.b64  	%rd82, %rd80, %rd81;
	cvt.rn.f64.s64 	%fd7, %rd82;
	mul.f64 	%fd8, %fd7, 0d3BF921FB54442D19;
	cvt.rn.f32.f64 	%f645, %fd8;
	neg.f32 	%f646, %f645;
	setp.lt.s32 	%p138, %r266, 0;
	selp.f32 	%f747, %f646, %f645, %p138;
$L__BB1_70:
	mov.b32 	%f648, %r36;
	mul.rn.f32 	%f649, %f747, %f747;
	and.b32  	%r271, %r346, 1;
	setp.eq.b32 	%p139, %r271, 1;
	selp.f32 	%f650, 0f3F800000, %f747, %p139;
	fma.rn.f32 	%f651, %f649, %f650, 0f00000000;
	fma.rn.f32 	%f652, %f649, 0f37CBAC00, 0fBAB607ED;
	selp.f32 	%f653, %f652, 0fB94D4153, %p139;
	selp.f32 	%f654, 0f3D2AAABB, 0f3C0885E4, %p139;
	fma.rn.f32 	%f655, %f653, %f649, %f654;
	selp.f32 	%f656, 0fBEFFFFFF, 0fBE2AAAA8, %p139;
	fma.rn.f32 	%f657, %f655, %f649, %f656;
	fma.rn.f32 	%f658, %f657, %f651, %f650;
	and.b32  	%r272, %r346, 2;
	setp.eq.s32 	%p140, %r272, 0;
	mov.f32 	%f659, 0f00000000;
	sub.f32 	%f660, %f659, %f658;
	selp.f32 	%f661, %f658, %f660, %p140;
	mul.f32 	%f662, %f661, %f98;
	mul.f32 	%f663, %f662, %f99;
	mul.f32 	%f751, %f663, %f648;
	mul.f32 	%f750, %f106, %f648;
	bra.uni 	$L__BB1_88;
$L__BB1_71:
	mul.f32 	%f564, %f751, 0f3F22F983;
	cvt.rni.s32.f32 	%r354, %f564;
	cvt.rn.f32.s32 	%f565, %r354;
	fma.rn.f32 	%f566, %f565, 0fBFC90FDA, %f751;
	fma.rn.f32 	%f567, %f565, 0fB3A22168, %f566;
	fma.rn.f32 	%f749, %f565, 0fA7C234C5, %f567;
	abs.f32 	%f113, %f751;
	setp.ltu.f32 	%p109, %f113, 0f47CE4780;
	mov.u32 	%r350, %r354;
	mov.f32 	%f748, %f749;
	@%p109 bra 	$L__BB1_79;
	setp.neu.f32 	%p110, %f113, 0f7F800000;
	@%p110 bra 	$L__BB1_74;
	mov.f32 	%f570, 0f00000000;
	mul.rn.f32 	%f748, %f751, %f570;
	mov.b32 	%r350, 0;
	bra.uni 	$L__BB1_79;
$L__BB1_74:
	mov.b64 	%rd117, 0;
	mov.b32 	%r347, 0;
	mov.u64 	%rd115, __cudart_i2opi_f;
	mov.u64 	%rd116, %rd2;
$L__BB1_75:
	.pragma "nounroll";
	ld.global.nc.u32 	%r166, [%rd115];
	shl.b32 	%r167, %r7, 8;
	or.b32  	%r168, %r167, -2147483648;
	mad.wide.u32 	%rd41, %r166, %r168, %rd117;
	shr.u64 	%rd117, %rd41, 32;
	st.local.u32 	[%rd116], %rd41;
	add.s32 	%r347, %r347, 1;
	add.s64 	%rd116, %rd116, 4;
	add.s64 	%rd115, %rd115, 4;
	setp.ne.s32 	%p111, %r347, 6;
	@%p111 bra 	$L__BB1_75;
	shr.u32 	%r169, %r7, 23;
	st.local.u32 	[%rd2+24], %rd117;
	and.b32  	%r63, %r169, 31;
	and.b32  	%r170, %r169, 224;
	add.s32 	%r171, %r170, -128;
	shr.u32 	%r172, %r171, 5;
	mul.wide.u32 	%rd42, %r172, 4;
	sub.s64 	%rd25, %rd2, %rd42;
	ld.local.u32 	%r348, [%rd25+24];
	ld.local.u32 	%r349, [%rd25+20];
	setp.eq.s32 	%p112, %r63, 0;
	@%p112 bra 	$L__BB1_78;
	shf.l.wrap.b32 	%r348, %r349, %r348, %r63;
	ld.local.u32 	%r173, [%rd25+16];
	shf.l.wrap.b32 	%r349, %r173, %r349, %r63;
$L__BB1_78:
	shr.u32 	%r174, %r348, 30;
	shf.l.wrap.b32 	%r175, %r349, %r348, 2;
	shl.b32 	%r176, %r349, 2;
	shr.u32 	%r177, %r175, 31;
	add.s32 	%r178, %r177, %r174;
	neg.s32 	%r179, %r178;
	setp.lt.s32 	%p113, %r7, 0;
	selp.b32 	%r350, %r179, %r178, %p113;
	xor.b32  	%r180, %r175, %r7;
	shr.s32 	%r181, %r175, 31;
	xor.b32  	%r182, %r181, %r175;
	xor.b32  	%r183, %r181, %r176;
	cvt.u64.u32 	%rd43, %r182;
	shl.b64 	%rd44, %rd43, 32;
	cvt.u64.u32 	%rd45, %r183;
	or.b64  	%rd46, %rd44, %rd45;
	cvt.rn.f64.s64 	%fd1, %rd46;
	mul.f64 	%fd2, %fd1, 0d3BF921FB54442D19;
	cvt.rn.f32.f64 	%f568, %fd2;
	neg.f32 	%f569, %f568;
	setp.lt.s32 	%p114, %r180, 0;
	selp.f32 	%f748, %f569, %f568, %p114;
$L__BB1_79:
	abs.f32 	%f117, %f751;
	setp.ltu.f32 	%p115, %f117, 0f47CE4780;
	add.s32 	%r185, %r350, 1;
	mul.rn.f32 	%f571, %f748, %f748;
	and.b32  	%r186, %r350, 1;
	setp.eq.b32 	%p116, %r186, 1;
	selp.f32 	%f572, %f748, 0f3F800000, %p116;
	fma.rn.f32 	%f573, %f571, %f572, 0f00000000;
	fma.rn.f32 	%f574, %f571, 0f37CBAC00, 0fBAB607ED;
	selp.f32 	%f575, 0fB94D4153, %f574, %p116;
	selp.f32 	%f576, 0f3C0885E4, 0f3D2AAABB, %p116;
	fma.rn.f32 	%f577, %f575, %f571, %f576;
	selp.f32 	%f578, 0fBE2AAAA8, 0fBEFFFFFF, %p116;
	fma.rn.f32 	%f579, %f577, %f571, %f578;
	fma.rn.f32 	%f580, %f579, %f573, %f572;
	and.b32  	%r187, %r185, 2;
	setp.eq.s32 	%p117, %r187, 0;
	mov.f32 	%f581, 0f00000000;
	sub.f32 	%f582, %f581, %f580;
	selp.f32 	%f118, %f580, %f582, %p117;
	@%p115 bra 	$L__BB1_87;
	setp.neu.f32 	%p118, %f117, 0f7F800000;
	@%p118 bra 	$L__BB1_82;
	mov.f32 	%f585, 0f00000000;
	mul.rn.f32 	%f749, %f751, %f585;
	mov.b32 	%r354, 0;
	bra.uni 	$L__BB1_87;
$L__BB1_82:
	shl.b32 	%r189, %r7, 8;
	or.b32  	%r72, %r189, -2147483648;
	mov.b64 	%rd118, 0;
	mov.b32 	%r351, 0;
$L__BB1_83:
	.pragma "nounroll";
	mul.wide.u32 	%rd48, %r351, 4;
	mov.u64 	%rd49, __cudart_i2opi_f;
	add.s64 	%rd50, %rd49, %rd48;
	ld.global.nc.u32 	%r190, [%rd50];
	mad.wide.u32 	%rd51, %r190, %r72, %rd118;
	shr.u64 	%rd118, %rd51, 32;
	add.s64 	%rd52, %rd1, %rd48;
	st.local.u32 	[%rd52], %rd51;
	add.s32 	%r351, %r351, 1;
	setp.ne.s32 	%p119, %r351, 6;
	@%p119 bra 	$L__BB1_83;
	shr.u32 	%r191, %r7, 23;
	st.local.u32 	[%rd1+24], %rd118;
	and.b32  	%r75, %r191, 31;
	and.b32  	%r192, %r191, 224;
	add.s32 	%r193, %r192, -128;
	shr.u32 	%r194, %r193, 5;
	mul.wide.u32 	%rd53, %r194, 4;
	sub.s64 	%rd28, %rd1, %rd53;
	ld.local.u32 	%r352, [%rd28+24];
	ld.local.u32 	%r353, [%rd28+20];
	setp.eq.s32 	%p120, %r75, 0;
	@%p120 bra 	$L__BB1_86;
	shf.l.wrap.b32 	%r352, %r353, %r352, %r75;
	ld.local.u32 	%r195, [%rd28+16];
	shf.l.wrap.b32 	%r353, %r195, %r353, %r75;
$L__BB1_86:
	shr.u32 	%r196, %r352, 30;
	shf.l.wrap.b32 	%r197, %r353, %r352, 2;
	shl.b32 	%r198, %r353, 2;
	shr.u32 	%r199, %r197, 31;
	add.s32 	%r200, %r199, %r196;
	neg.s32 	%r201, %r200;
	setp.lt.s32 	%p121, %r7, 0;
	selp.b32 	%r354, %r201, %r200, %p121;
	xor.b32  	%r202, %r197, %r7;
	shr.s32 	%r203, %r197, 31;
	xor.b32  	%r204, %r203, %r197;
	xor.b32  	%r205, %r203, %r198;
	cvt.u64.u32 	%rd54, %r204;
	shl.b64 	%rd55, %rd54, 32;
	cvt.u64.u32 	%rd56, %r205;
	or.b64  	%rd57, %rd55, %rd56;
	cvt.rn.f64.s64 	%fd3, %rd57;
	mul.f64 	%fd4, %fd3, 0d3BF921FB54442D19;
	cvt.rn.f32.f64 	%f583, %fd4;
	neg.f32 	%f584, %f583;
	setp.lt.s32 	%p122, %r202, 0;
	selp.f32 	%f749, %f584, %f583, %p122;
$L__BB1_87:
	fma.rn.f32 	%f586, %f82, 0f3BBB989D, 0f3F000000;
	cvt.sat.f32.f32 	%f587, %f586;
	mov.f32 	%f588, 0f4B400001;
	mov.f32 	%f589, 0f437C0000;
	fma.rm.f32 	%f590, %f587, %f589, %f588;
	add.f32 	%f591, %f590, 0fCB40007F;
	neg.f32 	%f592, %f591;
	fma.rn.f32 	%f593, %f82, 0f3FB8AA3B, %f592;
	fma.rn.f32 	%f594, %f82, 0f32A57060, %f593;
	ex2.approx.ftz.f32 	%f595, %f594;
	mov.b32 	%r207, %f590;
	shl.b32 	%r208, %r207, 23;
	mov.b32 	%f596, %r208;
	mul.f32 	%f597, %f595, %f596;
	mul.rn.f32 	%f598, %f749, %f749;
	and.b32  	%r209, %r354, 1;
	setp.eq.b32 	%p123, %r209, 1;
	selp.f32 	%f599, 0f3F800000, %f749, %p123;
	fma.rn.f32 	%f600, %f598, %f599, 0f00000000;
	fma.rn.f32 	%f601, %f598, 0f37CBAC00, 0fBAB607ED;
	selp.f32 	%f602, %f601, 0fB94D4153, %p123;
	selp.f32 	%f603, 0f3D2AAABB, 0f3C0885E4, %p123;
	fma.rn.f32 	%f604, %f602, %f598, %f603;
	selp.f32 	%f605, 0fBEFFFFFF, 0fBE2AAAA8, %p123;
	fma.rn.f32 	%f606, %f604, %f598, %f605;
	fma.rn.f32 	%f607, %f606, %f600, %f599;
	and.b32  	%r210, %r354, 2;
	setp.eq.s32 	%p124, %r210, 0;
	mov.f32 	%f608, 0f00000000;
	sub.f32 	%f609, %f608, %f607;
	selp.f32 	%f610, %f607, %f609, %p124;
	mul.f32 	%f751, %f597, %f610;
	mul.f32 	%f750, %f597, %f118;
$L__BB1_88:
	add.f32 	%f3, %f1, %f750;
	add.f32 	%f4, %f2, %f751;
	add.s32 	%r330, %r355, -1;
	setp.gt.u32 	%p159, %r355, 1;
	mov.b32 	%r355, 0;
	@%p159 bra 	$L__BB1_2;
$L__BB1_89:
	mov.u32 	%r319, %ntid.x;
	mov.u32 	%r320, %ctaid.x;
	mov.u32 	%r321, %tid.x;
	mad.lo.s32 	%r86, %r319, %r320, %r321;
	abs.f32 	%f710, %f3;
	abs.f32 	%f711, %f4;
	mov.b32 	%r322, %f711;
	mov.b32 	%r323, %f710;
	min.s32 	%r324, %r322, %r323;
	mov.b32 	%f712, %r324;
	max.s32 	%r325, %r323, %r322;
	mov.b32 	%f713, %r325;
	and.b32  	%r326, %r325, -33554432;
	xor.b32  	%r327, %r326, 2122317824;
	mov.b32 	%f714, %r327;
	mul.f32 	%f715, %f712, %f714;
	mul.f32 	%f716, %f713, %f714;
	mul.f32 	%f717, %f715, %f715;
	fma.rn.f32 	%f718, %f716, %f716, %f717;
	sqrt.rn.f32 	%f719, %f718;
	or.b32  	%r328, %r326, 8388608;
	mov.b32 	%f720, %r328;
	mul.f32 	%f721, %f719, %f720;
	setp.eq.f32 	%p160, %f712, 0f00000000;
	selp.f32 	%f722, %f713, %f721, %p160;
	setp.eq.f32 	%p161, %f712, 0f7F800000;
	setp.geu.f32 	%p162, %f722, 0f40000000;
	or.pred  	%p163, %p161, %p162;
	@%p163 bra 	$L__BB1_91;
	mul.wide.s32 	%rd107, %r86, 4;
	add.s64 	%rd108, %rd7, %rd107;
	st.global.u32 	[%rd108], %r355;
	bra.uni 	$L__BB1_92;
$L__BB1_91:
	mul.wide.s32 	%rd105, %r86, 4;
	add.s64 	%rd106, %rd7, %rd105;
	st.global.u32 	[%rd106], %r355;
$L__BB1_92:
	ret;

}


// ===== COMPILED SASS (sm_100) =====

	.target	sm_100

	.elftype	@"ET_EXEC"


//--------------------- .note.nv.tkinfo           --------------------------
	.section	.note.nv.tkinfo,"",@"SHT_NOTE"
	.sectionflags	@"SHF_NOTE_NV_TKINFO"
	.tkinfo
        /*0018*/ 	.word	0x00000002
        /*0030*/ 	.string	""
        /*0030*/ 	.string	"ptxas"
        /*0030*/ 	.string	"Cuda compilation tools, release 13.0, V13.0.88"
        /*0030*/ 	.string	"Build cuda_13.0.r13.0/compiler.36424714_0"
        /*0030*/ 	.string	"-arch sm_100 -m 64 "



//--------------------- .note.nv.cuinfo           --------------------------
	.section	.note.nv.cuinfo,"",@"SHT_NOTE"
	.sectionflags	@"SHF_NOTE_NV_CUINFO"
        /*0018*/ 	.short	0x0002
        /*001a*/ 	.short	0x0064
        /*001c*/ 	.short	0x0082
	.zero		2


//--------------------- .nv.info                  --------------------------
	.section	.nv.info,"",@"SHT_CUDA_INFO"
	.align	4


	//----- nvinfo : EIATTR_REGCOUNT
	.align		4
        /*0000*/ 	.byte	0x04, 0x2f
        /*0002*/ 	.short	(.L_30 - .L_29)
	.align		4
.L_29:
        /*0004*/ 	.word	index@(_Z16MatrixAssignmentPimii)
        /*0008*/ 	.word	0x0000000a


	//----- nvinfo : EIATTR_FRAME_SIZE
	.align		4
.L_30:
        /*000c*/ 	.byte	0x04, 0x11
        /*000e*/ 	.short	(.L_32 - .L_31)
	.align		4
.L_31:
        /*0010*/ 	.word	index@(_Z16MatrixAssignmentPimii)
        /*0014*/ 	.word	0x00000000


	//----- nvinfo : EIATTR_REGCOUNT
	.align		4
.L_32:
        /*0018*/ 	.byte	0x04, 0x2f
        /*001a*/ 	.short	(.L_34 - .L_33)
	.align		4
.L_33:
        /*001c*/ 	.word	index@(_Z19MandelbrotGeneratorPimii)
        /*0020*/ 	.word	0x00000020


	//----- nvinfo : EIATTR_FRAME_SIZE
	.align		4
.L_34:
        /*0024*/ 	.byte	0x04, 0x11
        /*0026*/ 	.short	(.L_36 - .L_35)
	.align		4
.L_35:
        /*0028*/ 	.word	index@($__internal_1_$__cuda_sm3x_div_rn_noftz_f32_slowpath)
        /*002c*/ 	.word	0x00000020


	//----- nvinfo : EIATTR_FRAME_SIZE
	.align		4
.L_36:
        /*0030*/ 	.byte	0x04, 0x11
        /*0032*/ 	.short	(.L_38 - .L_37)
	.align		4
.L_37:
        /*0034*/ 	.word	index@($__internal_0_$__cuda_sm20_sqrt_rn_f32_slowpath)
        /*0038*/ 	.word	0x00000020


	//----- nvinfo : EIATTR_FRAME_SIZE
	.align		4
.L_38:
        /*003c*/ 	.byte	0x04, 0x11
        /*003e*/ 	.short	(.L_40 - .L_39)
	.align		4
.L_39:
        /*0040*/ 	.word	index@(_Z19MandelbrotGeneratorPimii)
        /*0044*/ 	.word	0x00000020


	//----- nvinfo : EIATTR_MIN_STACK_SIZE
	.align		4
.L_40:
        /*0048*/ 	.byte	0x04, 0x12
        /*004a*/ 	.short	(.L_42 - .L_41)
	.align		4
.L_41:
        /*004c*/ 	.word	index@(_Z19MandelbrotGeneratorPimii)
        /*0050*/ 	.word	0x00000020


	//----- nvinfo : EIATTR_MIN_STACK_SIZE
	.align		4
.L_42:
        /*0054*/ 	.byte	0x04, 0x12
        /*0056*/ 	.short	(.L_44 - .L_43)
	.align		4
.L_43:
        /*0058*/ 	.word	index@(_Z16MatrixAssignmentPimii)
        /*005c*/ 	.word	0x00000000
.L_44:


//--------------------- .nv.compat                --------------------------
	.section	.nv.compat,"",@"SHT_CUDA_COMPAT_INFO"
	.align	4
        /*0000*/ 	.byte	0x02, 0x09, 0x00, 0x00, 0x02, 0x02, 0x01, 0x00, 0x02, 0x05, 0x05, 0x00, 0x03, 0x07, 0x01, 0x01
        /*0010*/ 	.byte	0x02, 0x03, 0x00, 0x00, 0x02, 0x06, 0x01, 0x00, 0x04, 0x0b, 0x08, 0x00, 0x01, 0x00, 0x00, 0x00
        /*0020*/ 	.byte	0x00, 0x00, 0x00, 0x00


//--------------------- .nv.info._Z19MandelbrotGeneratorPimii --------------------------
	.section	.nv.info._Z19MandelbrotGeneratorPimii,"",@"SHT_CUDA_INFO"
	.sectionflags	@""
	.align	4


	//----- nvinfo : EIATTR_CUDA_API_VERSION
	.align		4
        /*0000*/ 	.byte	0x04, 0x37
        /*0002*/ 	.short	(.L_46 - .L_45)
.L_45:
        /*0004*/ 	.word	0x00000082


	//----- nvinfo : EIATTR_KPARAM_INFO
	.align		4
.L_46:
        /*0008*/ 	.byte	0x04, 0x17
        /*000a*/ 	.short	(.L_48 - .L_47)
.L_47:
        /*000c*/ 	.word	0x00000000
        /*0010*/ 	.short	0x0003
        /*0012*/ 	.short	0x0014
        /*0014*/ 	.byte	0x00, 0xf0, 0x11, 0x00


	//----- nvinfo : EIATTR_KPARAM_INFO
	.align		4
.L_48:
        /*0018*/ 	.byte	0x04, 0x17
        /*001a*/ 	.short	(.L_50 - .L_49)
.L_49:
        /*001c*/ 	.word	0x00000000
        /*0020*/ 	.short	0x0002
        /*0022*/ 	.short	0x0010
        /*0024*/ 	.byte	0x00, 0xf0, 0x11, 0x00


	//----- nvinfo : EIATTR_KPARAM_INFO
	.align		4
.L_50:
        /*0028*/ 	.byte	0x04, 0x17
        /*002a*/ 	.short	(.L_52 - .L_51)
.L_51:
        /*002c*/ 	.word	0x00000000
        /*0030*/ 	.short	0x0001
        /*0032*/ 	.short	0x0008
        /*0034*/ 	.byte	0x00, 0xf0, 0x21, 0x00


	//----- nvinfo : EIATTR_KPARAM_INFO
	.align		4
.L_52:
        /*0038*/ 	.byte	0x04, 0x17
        /*003a*/ 	.short	(.L_54 - .L_53)
.L_53:
        /*003c*/ 	.word	0x00000000
        /*0040*/ 	.short	0x0000
        /*0042*/ 	.short	0x0000
        /*0044*/ 	.byte	0x00, 0xf5, 0x21, 0x00


	//----- nvinfo : EIATTR_SPARSE_MMA_MASK
	.align		4
.L_54:
        /*0048*/ 	.byte	0x03, 0x50
        /*004a*/ 	.short	0x0000


	//----- nvinfo : EIATTR_MAXREG_COUNT
	.align		4
        /*004c*/ 	.byte	0x03, 0x1b
        /*004e*/ 	.short	0x00ff


	//----- nvinfo : EIATTR_MERCURY_ISA_VERSION
	.align		4
        /*0050*/ 	.byte	0x03, 0x5f
        /*0052*/ 	.short	0x0101


	//----- nvinfo : EIATTR_VRC_CTA_INIT_COUNT
	.align		4
        /*0054*/ 	.byte	0x02, 0x4a
	.zero		1
	.zero		1


	//----- nvinfo : EIATTR_EXIT_INSTR_OFFSETS
	.align		4
        /*0058*/ 	.byte	0x04, 0x1c
        /*005a*/ 	.short	(.L_56 - .L_55)


	//   ....[0]....
.L_55:
        /*005c*/ 	.word	0x000000d0


	//   ....[1]....
        /*0060*/ 	.word	0x000055e0


	//   ....[2]....
        /*0064*/ 	.word	0x00005610


	//----- nvinfo : EIATTR_CRS_STACK_SIZE
	.align		4
.L_56:
        /*0068*/ 	.byte	0x04, 0x1e
        /*006a*/ 	.short	(.L_58 - .L_57)
.L_57:
        /*006c*/ 	.word	0x00000000


	//----- nvinfo : EIATTR_CBANK_PARAM_SIZE
	.align		4
.L_58:
        /*0070*/ 	.byte	0x03, 0x19
        /*0072*/ 	.short	0x0018


	//----- nvinfo : EIATTR_PARAM_CBANK
	.align		4
        /*0074*/ 	.byte	0x04, 0x0a
        /*0076*/ 	.short	(.L_60 - .L_59)
	.align		4
.L_59:
        /*0078*/ 	.word	index@(.nv.constant0._Z19MandelbrotGeneratorPimii)
        /*007c*/ 	.short	0x0380
        /*007e*/ 	.short	0x0018


	//----- nvinfo : EIATTR_SW_WAR
	.align		4
.L_60:
        /*0080*/ 	.byte	0x04, 0x36
        /*0082*/ 	.short	(.L_62 - .L_61)
.L_61:
        /*0084*/ 	.word	0x00000008
.L_62:


//--------------------- .nv.info._Z16MatrixAssignmentPimii --------------------------
	.section	.nv.info._Z16MatrixAssignmentPimii,"",@"SHT_CUDA_INFO"
	.sectionflags	@""
	.align	4


	//----- nvinfo : EIATTR_CUDA_API_VERSION
	.align		4
        /*0000*/ 	.byte	0x04, 0x37
        /*0002*/ 	.short	(.L_64 - .L_63)
.L_63:
        /*0004*/ 	.word	0x00000082


	//----- nvinfo : EIATTR_KPARAM_INFO
	.align		4
.L_64:
        /*0008*/ 	.byte	0x04, 0x17
        /*000a*/ 	.short	(.L_66 - .L_65)
.L_65:
        /*000c*/ 	.word	0x00000000
        /*0010*/ 	.short	0x0003
        /*0012*/ 	.short	0x0014
        /*0014*/ 	.byte	0x00, 0xf0, 0x11, 0x00


	//----- nvinfo : EIATTR_KPARAM_INFO
	.align		4
.L_66:
        /*0018*/ 	.byte	0x04, 0x17
        /*001a*/ 	.short	(.L_68 - .L_67)
.L_67:
        /*001c*/ 	.word	0x00000000
        /*0020*/ 	.short	0x0002
        /*0022*/ 	.short	0x0010
        /*0024*/ 	.byte	0x00, 0xf0, 0x11, 0x00


	//----- nvinfo : EIATTR_KPARAM_INFO
	.align		4
.L_68:
        /*0028*/ 	.byte	0x04, 0x17
        /*002a*/ 	.short	(.L_70 - .L_69)
.L_69:
        /*002c*/ 	.word	0x00000000
        /*0030*/ 	.short	0x0001
        /*0032*/ 	.short	0x0008
        /*0034*/ 	.byte	0x00, 0xf0, 0x21, 0x00


	//----- nvinfo : EIATTR_KPARAM_INFO
	.align		4
.L_70:
        /*0038*/ 	.byte	0x04, 0x17
        /*003a*/ 	.short	(.L_72 - .L_71)
.L_71:
        /*003c*/ 	.word	0x00000000
        /*0040*/ 	.short	0x0000
        /*0042*/ 	.short	0x0000
        /*0044*/ 	.byte	0x00, 0xf5, 0x21, 0x00


	//----- nvinfo : EIATTR_SPARSE_MMA_MASK
	.align		4
.L_72:
        /*0048*/ 	.byte	0x03, 0x50
        /*004a*/ 	.short	0x0000


	//----- nvinfo : EIATTR_MAXREG_COUNT
	.align		4
        /*004c*/ 	.byte	0x03, 0x1b
        /*004e*/ 	.short	0x00ff


	//----- nvinfo : EIATTR_MERCURY_ISA_VERSION
	.align		4
        /*0050*/ 	.byte	0x03, 0x5f
        /*0052*/ 	.short	0x0101


	//----- nvinfo : EIATTR_VRC_CTA_INIT_COUNT
	.align		4
        /*0054*/ 	.byte	0x02, 0x4a
	.zero		1
	.zero		1


	//----- nvinfo : EIATTR_EXIT_INSTR_OFFSETS
	.align		4
        /*0058*/ 	.byte	0x04, 0x1c
        /*005a*/ 	.short	(.L_74 - .L_73)


	//   ....[0]....
.L_73:
        /*005c*/ 	.word	0x000000c0


	//   ....[1]....
        /*0060*/ 	.word	0x00000150


	//----- nvinfo : EIATTR_CBANK_PARAM_SIZE
	.align		4
.L_74:
        /*0064*/ 	.byte	0x03, 0x19
        /*0066*/ 	.short	0x0018


	//----- nvinfo : EIATTR_PARAM_CBANK
	.align		4
        /*0068*/ 	.byte	0x04, 0x0a
        /*006a*/ 	.short	(.L_76 - .L_75)
	.align		4
.L_75:
        /*006c*/ 	.word	index@(.nv.constant0._Z16MatrixAssignmentPimii)
        /*0070*/ 	.short	0x0380
        /*0072*/ 	.short	0x0018


	//----- nvinfo : EIATTR_SW_WAR
	.align		4
.L_76:
        /*0074*/ 	.byte	0x04, 0x36
        /*0076*/ 	.short	(.L_78 - .L_77)
.L_77:
        /*0078*/ 	.word	0x00000008
.L_78:


//--------------------- .nv.callgraph             --------------------------
	.section	.nv.callgraph,"",@"SHT_CUDA_CALLGRAPH"
	.align	4
	.sectionentsize	8
	.align		4
        /*0000*/ 	.word	0x00000000
	.align		4
        /*0004*/ 	.word	0xffffffff
	.align		4
        /*0008*/ 	.word	0x00000000
	.align		4
        /*000c*/ 	.word	0xfffffffe
	.align		4
        /*0010*/ 	.word	0x00000000
	.align		4
        /*0014*/ 	.word	0xfffffffd
	.align		4
        /*0018*/ 	.word	0x00000000
	.align		4
        /*001c*/ 	.word	0xfffffffc


//--------------------- .nv.constant4             --------------------------
	.section	.nv.constant4,"a",@progbits
	.align	8
	.align		8
.nv.constant4:
        /*0000*/ 	.dword	_ZN34_INTERNAL_47f89eeb_4_k_cu_04d6d1e94cuda3std3__45__cpo5beginE
	.align		8
        /*0008*/ 	.dword	_ZN34_INTERNAL_47f89eeb_4_k_cu_04d6d1e94cuda3std3__45__cpo3endE
	.align		8
        /*0010*/ 	.dword	_ZN34_INTERNAL_47f89eeb_4_k_cu_04d6d1e94cuda3std3__45__cpo6cbeginE
	.align		8
        /*0018*/ 	.dword	_ZN34_INTERNAL_47f89eeb_4_k_cu_04d6d1e94cuda3std3__45__cpo4cendE
	.align		8
        /*0020*/ 	.dword	_ZN34_INTERNAL_47f89eeb_4_k_cu_04d6d1e94cuda3std3__45__cpo6rbeginE
	.align		8
        /*0028*/ 	.dword	_ZN34_INTERNAL_47f89eeb_4_k_cu_04d6d1e94cuda3std3__45__cpo4rendE
	.align		8
        /*0030*/ 	.dword	_ZN34_INTERNAL_47f89eeb_4_k_cu_04d6d1e94cuda3std3__45__cpo7crbeginE
	.align		8
        /*0038*/ 	.dword	_ZN34_INTERNAL_47f89eeb_4_k_cu_04d6d1e94cuda3std3__45__cpo5crendE
	.align		8
        /*0040*/ 	.dword	_ZN34_INTERNAL_47f89eeb_4_k_cu_04d6d1e94cuda3std3__436_GLOBAL__N__47f89eeb_4_k_cu_04d6d1e96ignoreE
	.align		8
        /*0048*/ 	.dword	_ZN34_INTERNAL_47f89eeb_4_k_cu_04d6d1e94cuda3std3__419piecewise_constructE
	.align		8
        /*0050*/ 	.dword	_ZN34_INTERNAL_47f89eeb_4_k_cu_04d6d1e94cuda3std3__48in_placeE
	.align		8
        /*0058*/ 	.dword	_ZN34_INTERNAL_47f89eeb_4_k_cu_04d6d1e94cuda3std3__420unreachable_sentinelE
	.align		8
        /*0060*/ 	.dword	_ZN34_INTERNAL_47f89eeb_4_k_cu_04d6d1e94cuda3std6ranges3__45__cpo4swapE
	.align		8
        /*0068*/ 	.dword	_ZN34_INTERNAL_47f89eeb_4_k_cu_04d6d1e94cuda3std6ranges3__45__cpo9iter_moveE
	.align		8
        /*0070*/ 	.dword	_ZN34_INTERNAL_47f89eeb_4_k_cu_04d6d1e94cuda3std6ranges3__45__cpo5beginE
	.align		8
        /*0078*/ 	.dword	_ZN34_INTERNAL_47f89eeb_4_k_cu_04d6d1e94cuda3std6ranges3__45__cpo3endE
	.align		8
        /*0080*/ 	.dword	_ZN34_INTERNAL_47f89eeb_4_k_cu_04d6d1e94cuda3std6ranges3__45__cpo6cbeginE
	.align		8
        /*0088*/ 	.dword	_ZN34_INTERNAL_47f89eeb_4_k_cu_04d6d1e94cuda3std6ranges3__45__cpo4cendE
	.align		8
        /*0090*/ 	.dword	_ZN34_INTERNAL_47f89eeb_4_k_cu_04d6d1e94cuda3std6ranges3__45__cpo7advanceE
	.align		8
        /*0098*/ 	.dword	_ZN34_INTERNAL_47f89eeb_4_k_cu_04d6d1e94cuda3std6ranges3__45__cpo9iter_swapE
	.align		8
        /*00a0*/ 	.dword	_ZN34_INTERNAL_47f89eeb_4_k_cu_04d6d1e94cuda3std6ranges3__45__cpo4nextE
	.align		8
        /*00a8*/ 	.dword	_ZN34_INTERNAL_47f89eeb_4_k_cu_04d6d1e94cuda3std6ranges3__45__cpo4prevE
	.align		8
        /*00b0*/ 	.dword	_ZN34_INTERNAL_47f89eeb_4_k_cu_04d6d1e94cuda3std6ranges3__45__cpo4dataE
	.align		8
        /*00b8*/ 	.dword	_ZN34_INTERNAL_47f89eeb_4_k_cu_04d6d1e94cuda3std6ranges3__45__cpo5cdataE
	.align		8
        /*00c0*/ 	.dword	_ZN34_INTERNAL_47f89eeb_4_k_cu_04d6d1e94cuda3std6ranges3__45__cpo4sizeE
	.align		8
        /*00c8*/ 	.dword	_ZN34_INTERNAL_47f89eeb_4_k_cu_04d6d1e94cuda3std6ranges3__45__cpo5ssizeE
	.align		8
        /*00d0*/ 	.dword	_ZN34_INTERNAL_47f89eeb_4_k_cu_04d6d1e94cuda3std6ranges3__45__cpo8distanceE
	.align		8
        /*00d8*/ 	.dword	_ZN34_INTERNAL_47f89eeb_4_k_cu_04d6d1e96thrust24THRUST_300001_SM_1000_NS6system6detail10sequential3seqE
	.align		8
        /*00e0*/ 	.dword	__cudart_i2opi_f


//--------------------- .text._Z19MandelbrotGeneratorPimii --------------------------
	.section	.text._Z19MandelbrotGeneratorPimii,"ax",@progbits
	.align	128
        .global         _Z19MandelbrotGeneratorPimii
        .type           _Z19MandelbrotGeneratorPimii,@function
        .size           _Z19MandelbrotGeneratorPimii,(.L_x_86 - _Z19MandelbrotGeneratorPimii)
        .other          _Z19MandelbrotGeneratorPimii,@"STO_CUDA_ENTRY STV_DEFAULT"
_Z19MandelbrotGeneratorPimii:
.text._Z19MandelbrotGeneratorPimii:
[----:B------:R-:W0:Y:S01]  /*0000*/  LDC R1, c[0x0][0x37c] ;  /* 0x0000df00ff017b82 */ /* 0x000e220000000800 */
[----:B------:R-:W1:Y:S01]  /*0010*/  S2R R0, SR_CTAID.Y ;  /* 0x0000000000007919 */ /* 0x000e620000002600 */
[----:B------:R-:W2:Y:S01]  /*0020*/  LDCU UR4, c[0x0][0x360] ;  /* 0x00006c00ff0477ac */ /* 0x000ea20008000800 */
[----:B0-----:R-:W-:Y:S01]  /*0030*/  VIADD R1, R1, 0xffffffe0 ;  /* 0xffffffe001017836 */ /* 0x001fe20000000000 */
[----:B------:R-:W1:Y:S01]  /*0040*/  S2R R5, SR_TID.Y ;  /* 0x0000000000057919 */ /* 0x000e620000002200 */
[----:B------:R-:W1:Y:S01]  /*0050*/  LDCU UR5, c[0x0][0x364] ;  /* 0x00006c80ff0577ac */ /* 0x000e620008000800 */
[----:B------:R-:W2:Y:S01]  /*0060*/  S2R R4, SR_CTAID.X ;  /* 0x0000000000047919 */ /* 0x000ea20000002500 */
[----:B------:R-:W0:Y:S01]  /*0070*/  LDCU.64 UR6, c[0x0][0x390] ;  /* 0x00007200ff0677ac */ /* 0x000e220008000a00 */
[----:B------:R-:W2:Y:S01]  /*0080*/  S2R R3, SR_TID.X ;  /* 0x0000000000037919 */ /* 0x000ea20000002100 */
[----:B-1----:R-:W-:-:S05]  /*0090*/  IMAD R0, R0, UR5, R5 ;  /* 0x0000000500007c24 */ /* 0x002fca000f8e0205 */
[----:B0-----:R-:W-:Y:S01]  /*00a0*/  ISETP.GE.AND P0, PT, R0, UR7, PT ;  /* 0x0000000700007c0c */ /* 0x001fe2000bf06270 */
[----:B--2---:R-:W-:-:S05]  /*00b0*/  IMAD R4, R4, UR4, R3 ;  /* 0x0000000404047c24 */ /* 0x004fca000f8e0203 */
[----:B------:R-:W-:-:S13]  /*00c0*/  ISETP.GE.OR P0, PT, R4, UR6, P0 ;  /* 0x0000000604007c0c */ /* 0x000fda0008706670 */
[----:B------:R-:W-:Y:S05]  /*00d0*/  @P0 EXIT ;  /* 0x000000000000094d */ /* 0x000fea0003800000 */
[----:B------:R-:W-:Y:S01]  /*00e0*/  USHF.R.S32.HI UR4, URZ, 0x1f, UR6 ;  /* 0x0000001fff047899 */ /* 0x000fe20008011406 */
[----:B------:R-:W0:Y:S01]  /*00f0*/  LDC.64 R6, c[0x0][0x380] ;  /* 0x0000e000ff067b82 */ /* 0x000e220000000a00 */
[----:B------:R-:W-:Y:S01]  /*0100*/  I2FP.F32.S32 R4, R4 ;  /* 0x0000000400047245 */ /* 0x000fe20000201400 */
[----:B------:R-:W-:Y:S01]  /*0110*/  BSSY.RECONVERGENT B0, `(.L_x_0) ;  /* 0x0000012000007945 */ /* 0x000fe20003800200 */
[----:B------:R-:W-:-:S04]  /*0120*/  ULEA.HI UR4, UR4, UR6, URZ, 0x2 ;  /* 0x0000000604047291 */ /* 0x000fc8000f8f10ff */
[----:B------:R-:W-:-:S06]  /*0130*/  USHF.R.S32.HI UR4, URZ, 0x2, UR4 ;  /* 0x00000002ff047899 */ /* 0x000fcc0008011404 */
[----:B------:R-:W-:-:S04]  /*0140*/  I2FP.F32.S32 R11, UR4 ;  /* 0x00000004000b7c45 */ /* 0x000fc80008201400 */
[----:B------:R-:W1:Y:S01]  /*0150*/  MUFU.RCP R2, R11 ;  /* 0x0000000b00027308 */ /* 0x000e620000001000 */
[----:B------:R-:W0:Y:S07]  /*0160*/  LDCU.64 UR4, c[0x0][0x388] ;  /* 0x00007100ff0477ac */ /* 0x000e2e0008000a00 */
[----:B------:R-:W2:Y:S01]  /*0170*/  FCHK P0, R4, R11 ;  /* 0x0000000b04007302 */ /* 0x000ea20000000000 */
[----:B-1----:R-:W-:Y:S01]  /*0180*/  FFMA R3, -R11, R2, 1 ;  /* 0x3f8000000b037423 */ /* 0x002fe20000000102 */
[----:B0-----:R-:W-:-:S04]  /*0190*/  IMAD.WIDE.U32 R6, R0, UR4, R6 ;  /* 0x0000000400067c25 */ /* 0x001fc8000f8e0006 */
[----:B------:R-:W-:Y:S01]  /*01a0*/  FFMA R3, R2, R3, R2 ;  /* 0x0000000302037223 */ /* 0x000fe20000000002 */
[----:B------:R-:W-:-:S03]  /*01b0*/  IMAD R7, R0, UR5, R7 ;  /* 0x0000000500077c24 */ /* 0x000fc6000f8e0207 */
[----:B------:R-:W-:-:S04]  /*01c0*/  FFMA R2, R4, R3, RZ ;  /* 0x0000000304027223 */ /* 0x000fc800000000ff */
[----:B------:R-:W-:-:S04]  /*01d0*/  FFMA R5, -R11, R2, R4 ;  /* 0x000000020b057223 */ /* 0x000fc80000000104 */
[----:B------:R-:W-:Y:S01]  /*01e0*/  FFMA R5, R3, R5, R2 ;  /* 0x0000000503057223 */ /* 0x000fe20000000002 */
[----:B--2---:R-:W-:Y:S06]  /*01f0*/  @!P0 BRA `(.L_x_1) ;  /* 0x00000000000c8947 */ /* 0x004fec0003800000 */
[----:B------:R-:W-:-:S07]  /*0200*/  MOV R12, 0x220 ;  /* 0x00000220000c7802 */ /* 0x000fce0000000f00 */
[----:B------:R-:W-:Y:S05]  /*0210*/  CALL.REL.NOINC `($__internal_1_$__cuda_sm3x_div_rn_noftz_f32_slowpath) ;  /* 0x0000005400587944 */ /* 0x000fea0003c00000 */
[----:B------:R-:W-:-:S07]  /*0220*/  IMAD.MOV.U32 R5, RZ, RZ, R4 ;  /* 0x000000ffff057224 */ /* 0x000fce00078e0004 */
.L_x_1:
[----:B------:R-:W-:Y:S05]  /*0230*/  BSYNC.RECONVERGENT B0 ;  /* 0x0000000000007941 */ /* 0x000fea0003800200 */
.L_x_0:
[----:B------:R-:W0:Y:S01]  /*0240*/  LDCU UR4, c[0x0][0x394] ;  /* 0x00007280ff0477ac */ /* 0x000e220008000800 */
[----:B------:R-:W-:Y:S01]  /*0250*/  I2FP.F32.U32 R4, R0 ;  /* 0x0000000000047245 */ /* 0x000fe20000201000 */
[----:B------:R-:W-:Y:S01]  /*0260*/  BSSY.RECONVERGENT B0, `(.L_x_2) ;  /* 0x000000f000007945 */ /* 0x000fe20003800200 */
[----:B------:R-:W-:Y:S01]  /*0270*/  FADD R5, R5, -2 ;  /* 0xc000000005057421 */ /* 0x000fe20000000000 */
[----:B0-----:R-:W-:-:S06]  /*0280*/  USHF.R.U32.HI UR4, URZ, 0x2, UR4 ;  /* 0x00000002ff047899 */ /* 0x001fcc0008011604 */
[----:B------:R-:W-:-:S04]  /*0290*/  I2FP.F32.U32 R11, UR4 ;  /* 0x00000004000b7c45 */ /* 0x000fc80008201000 */
[----:B------:R-:W0:Y:S08]  /*02a0*/  MUFU.RCP R2, R11 ;  /* 0x0000000b00027308 */ /* 0x000e300000001000 */
[----:B------:R-:W1:Y:S01]  /*02b0*/  FCHK P0, R4, R11 ;  /* 0x0000000b04007302 */ /* 0x000e620000000000 */
[----:B0-----:R-:W-:-:S04]  /*02c0*/  FFMA R3, -R11, R2, 1 ;  /* 0x3f8000000b037423 */ /* 0x001fc80000000102 */
[----:B------:R-:W-:-:S04]  /*02d0*/  FFMA R3, R2, R3, R2 ;  /* 0x0000000302037223 */ /* 0x000fc80000000002 */
[----:B------:R-:W-:-:S04]  /*02e0*/  FFMA R0, R4, R3, RZ ;  /* 0x0000000304007223 */ /* 0x000fc800000000ff */
[----:B------:R-:W-:-:S04]  /*02f0*/  FFMA R2, -R11, R0, R4 ;  /* 0x000000000b027223 */ /* 0x000fc80000000104 */
[----:B------:R-:W-:Y:S01]  /*0300*/  FFMA R8, R3, R2, R0 ;  /* 0x0000000203087223 */ /* 0x000fe20000000000 */
[----:B-1----:R-:W-:Y:S06]  /*0310*/  @!P0 BRA `(.L_x_3) ;  /* 0x00000000000c8947 */ /* 0x002fec0003800000 */
[----:B------:R-:W-:-:S07]  /*0320*/  MOV R12, 0x340 ;  /* 0x00000340000c7802 */ /* 0x000fce0000000f00 */
[----:B------:R-:W-:Y:S05]  /*0330*/  CALL.REL.NOINC `($__internal_1_$__cuda_sm3x_div_rn_noftz_f32_slowpath) ;  /* 0x0000005400107944 */ /* 0x000fea0003c00000 */
[----:B------:R-:W-:-:S07]  /*0340*/  MOV R8, R4 ;  /* 0x0000000400087202 */ /* 0x000fce0000000f00 */
.L_x_3:
[----:B------:R-:W-:Y:S05]  /*0350*/  BSYNC.RECONVERGENT B0 ;  /* 0x0000000000007941 */ /* 0x000fea0003800200 */
.L_x_2:
[----:B------:R-:W-:Y:S01]  /*0360*/  HFMA2 R9, -RZ, RZ, 0, 1.5199184417724609375e-05 ;  /* 0x000000ffff097431 */ /* 0x000fe200000001ff */
[----:B------:R-:W-:Y:S01]  /*0370*/  BSSY.RECONVERGENT B0, `(.L_x_4) ;  /* 0x0000503000007945 */ /* 0x000fe20003800200 */
[----:B------:R-:W-:Y:S01]  /*0380*/  FADD R8, R8, -2 ;  /* 0xc000000008087421 */ /* 0x000fe20000000000 */
[----:B------:R-:W-:Y:S01]  /*0390*/  IMAD.MOV.U32 R0, RZ, RZ, RZ ;  /* 0x000000ffff007224 */ /* 0x000fe200078e00ff */
[----:B------:R-:W0:Y:S01]  /*03a0*/  LDCU.64 UR6, c[0x0][0x358] ;  /* 0x00006b00ff0677ac */ /* 0x000e220008000a00 */
[----:B------:R-:W-:-:S07]  /*03b0*/  IMAD.MOV.U32 R3, RZ, RZ, RZ ;  /* 0x000000ffff037224 */ /* 0x000fce00078e00ff */
.L_x_67:
[----:B------:R-:W-:Y:S01]  /*03c0*/  FADD R12, |R0|, -RZ ;  /* 0x800000ff000c7221 */ /* 0x000fe20000000200 */
[----:B------:R-:W-:Y:S01]  /*03d0*/  FADD R11, |R3|, -RZ ;  /* 0x800000ff030b7221 */ /* 0x000fe20000000200 */
[----:B------:R-:W-:Y:S04]  /*03e0*/  BSSY.RECONVERGENT B1, `(.L_x_5) ;  /* 0x0000015000017945 */ /* 0x000fe80003800200 */
[CC--:B------:R-:W-:Y:S02]  /*03f0*/  VIMNMX R2, PT, PT, R12.reuse, R11.reuse, !PT ;  /* 0x0000000b0c027248 */ /* 0x0c0fe40007fe0100 */
[----:B------:R-:W-:Y:S02]  /*0400*/  VIMNMX R12, PT, PT, R12, R11, PT ;  /* 0x0000000b0c0c7248 */ /* 0x000fe40003fe0100 */
[----:B------:R-:W-:-:S04]  /*0410*/  LOP3.LUT R13, R2, 0xfe000000, RZ, 0xc0, !PT ;  /* 0xfe000000020d7812 */ /* 0x000fc800078ec0ff */
[----:B------:R-:W-:-:S05]  /*0420*/  LOP3.LUT R11, R13, 0x7e800000, RZ, 0x3c, !PT ;  /* 0x7e8000000d0b7812 */ /* 0x000fca00078e3cff */
[-C--:B------:R-:W-:Y:S01]  /*0430*/  FMUL R4, R12, R11.reuse ;  /* 0x0000000b0c047220 */ /* 0x080fe20000400000 */
[----:B------:R-:W-:-:S03]  /*0440*/  FMUL R11, R2, R11 ;  /* 0x0000000b020b7220 */ /* 0x000fc60000400000 */
[----:B------:R-:W-:-:S04]  /*0450*/  FMUL R4, R4, R4 ;  /* 0x0000000404047220 */ /* 0x000fc80000400000 */
[----:B------:R-:W-:-:S04]  /*0460*/  FFMA R11, R11, R11, R4 ;  /* 0x0000000b0b0b7223 */ /* 0x000fc80000000004 */
[----:B-1----:R1:W2:Y:S01]  /*0470*/  MUFU.RSQ R10, R11 ;  /* 0x0000000b000a7308 */ /* 0x0022a20000001400 */
[----:B------:R-:W-:-:S04]  /*0480*/  IADD3 R4, PT, PT, R11, -0xd000000, RZ ;  /* 0xf30000000b047810 */ /* 0x000fc80007ffe0ff */
[----:B------:R-:W-:-:S13]  /*0490*/  ISETP.GT.U32.AND P0, PT, R4, 0x727fffff, PT ;  /* 0x727fffff0400780c */ /* 0x000fda0003f04070 */
[----:B-12---:R-:W-:Y:S05]  /*04a0*/  @!P0 BRA `(.L_x_6) ;  /* 0x0000000000108947 */ /* 0x006fea0003800000 */
[----:B------:R-:W-:Y:S01]  /*04b0*/  IMAD.MOV.U32 R4, RZ, RZ, R11 ;  /* 0x000000ffff047224 */ /* 0x000fe200078e000b */
[----:B------:R-:W-:-:S07]  /*04c0*/  MOV R10, 0x4e0 ;  /* 0x000004e0000a7802 */ /* 0x000fce0000000f00 */
[----:B0-----:R-:W-:Y:S05]  /*04d0*/  CALL.REL.NOINC `($__internal_0_$__cuda_sm20_sqrt_rn_f32_slowpath) ;  /* 0x0000005000507944 */ /* 0x001fea0003c00000 */
[----:B------:R-:W-:Y:S05]  /*04e0*/  BRA `(.L_x_7) ;  /* 0x0000000000107947 */ /* 0x000fea0003800000 */
.L_x_6:
[----:B------:R-:W-:Y:S01]  /*04f0*/  FMUL.FTZ R4, R11, R10 ;  /* 0x0000000a0b047220 */ /* 0x000fe20000410000 */
[----:B------:R-:W-:-:S03]  /*0500*/  FMUL.FTZ R10, R10, 0.5 ;  /* 0x3f0000000a0a7820 */ /* 0x000fc60000410000 */
[----:B------:R-:W-:-:S04]  /*0510*/  FFMA R11, -R4, R4, R11 ;  /* 0x00000004040b7223 */ /* 0x000fc8000000010b */
[----:B------:R-:W-:-:S07]  /*0520*/  FFMA R4, R11, R10, R4 ;  /* 0x0000000a0b047223 */ /* 0x000fce0000000004 */
.L_x_7:
[----:B0-----:R-:W-:Y:S05]  /*0530*/  BSYNC.RECONVERGENT B1 ;  /* 0x0000000000017941 */ /* 0x001fea0003800200 */
.L_x_5:
[----:B------:R-:W-:Y:S02]  /*0540*/  FSETP.NEU.AND P0, PT, R12, RZ, PT ;  /* 0x000000ff0c00720b */ /* 0x000fe40003f0d000 */
[----:B------:R-:W-:-:S11]  /*0550*/  LOP3.LUT R13, R13, 0x800000, RZ, 0xfc, !PT ;  /* 0x008000000d0d7812 */ /* 0x000fd600078efcff */
[----:B------:R-:W-:Y:S01]  /*0560*/  @P0 FMUL R2, R13, R4 ;  /* 0x000000040d020220 */ /* 0x000fe20000400000 */
[----:B------:R-:W-:-:S04]  /*0570*/  FSETP.NEU.AND P0, PT, R12, +INF , PT ;  /* 0x7f8000000c00780b */ /* 0x000fc80003f0d000 */
[----:B------:R-:W-:-:S04]  /*0580*/  FSEL R4, R2, +INF , P0 ;  /* 0x7f80000002047808 */ /* 0x000fc80000000000 */
[----:B------:R-:W-:-:S13]  /*0590*/  FSETP.GEU.AND P0, PT, R4, 2, PT ;  /* 0x400000000400780b */ /* 0x000fda0003f0e000 */
[----:B------:R-:W-:Y:S05]  /*05a0*/  @P0 BRA `(.L_x_8) ;  /* 0x0000004c007c0947 */ /* 0x000fea0003800000 */
[----:B------:R-:W-:Y:S01]  /*05b0*/  FSETP.NAN.AND P0, PT, R3, R3, PT ;  /* 0x000000030300720b */ /* 0x000fe20003f08000 */
[----:B------:R-:W-:Y:S01]  /*05c0*/  BSSY.RECONVERGENT B3, `(.L_x_9) ;  /* 0x00002c3000037945 */ /* 0x000fe20003800200 */
[----:B------:R-:W-:-:S13]  /*05d0*/  FSETP.NUM.AND P1, PT, R0, R0, PT ;  /* 0x000000000000720b */ /* 0x000fda0003f27000 */
[----:B------:R-:W-:Y:S05]  /*05e0*/  @!P0 BRA P1, `(.L_x_10) ;  /* 0x00000004003c8947 */ /* 0x000fea0000800000 */
[C---:B------:R-:W-:Y:S01]  /*05f0*/  FSETP.GEU.AND P0, PT, |R3|.reuse, 1.084202172485504434e-19, PT ;  /* 0x200000000300780b */ /* 0x040fe20003f0e200 */
[----:B------:R-:W-:Y:S01]  /*0600*/  BSSY.RECONVERGENT B4, `(.L_x_11) ;  /* 0x0000031000047945 */ /* 0x000fe20003800200 */
[----:B------:R-:W-:Y:S02]  /*0610*/  FSETP.GT.AND P2, PT, |R3|, |R0|, PT ;  /* 0x400000000300720b */ /* 0x000fe40003f44200 */
[----:B------:R-:W-:-:S13]  /*0620*/  FSETP.GEU.OR P0, PT, |R0|, 1.084202172485504434e-19, P0 ;  /* 0x200000000000780b */ /* 0x000fda000070e600 */
[----:B------:R-:W-:Y:S01]  /*0630*/  @!P0 FMUL R2, R0, 4 ;  /* 0x4080000000028820 */ /* 0x000fe20000400000 */
[----:B------:R-:W-:-:S03]  /*0640*/  @!P0 FMUL R4, R3, 4 ;  /* 0x4080000003048820 */ /* 0x000fc60000400000 */
[----:B------:R-:W-:-:S04]  /*0650*/  @!P0 FMUL R11, R2, R2 ;  /* 0x00000002020b8220 */ /* 0x000fc80000400000 */
[----:B------:R-:W-:Y:S01]  /*0660*/  @!P0 FFMA R11, R4, R4, R11 ;  /* 0x00000004040b8223 */ /* 0x000fe2000000000b */
[----:B------:R-:W-:-:S03]  /*0670*/  @P0 FMUL R4, R0, R0 ;  /* 0x0000000000040220 */ /* 0x000fc60000400000 */
[----:B------:R-:W-:Y:S01]  /*0680*/  @!P0 FMUL R2, R11, 0.0625 ;  /* 0x3d8000000b028820 */ /* 0x000fe20000400000 */
[----:B------:R-:W-:Y:S01]  /*0690*/  @P0 FFMA R2, R3, R3, R4 ;  /* 0x0000000303020223 */ /* 0x000fe20000000004 */
[----:B------:R-:W-:-:S04]  /*06a0*/  MOV R11, 0x3e055027 ;  /* 0x3e055027000b7802 */ /* 0x000fc80000000f00 */
[----:B------:R-:W-:-:S13]  /*06b0*/  FSETP.GEU.AND P0, PT, R2, 1.175494350822287508e-38, PT ;  /* 0x008000000200780b */ /* 0x000fda0003f0e000 */
[----:B------:R-:W-:-:S05]  /*06c0*/  @!P0 FMUL R2, R2, 8388608 ;  /* 0x4b00000002028820 */ /* 0x000fca0000400000 */
[C---:B------:R-:W-:Y:S02]  /*06d0*/  IADD3 R4, PT, PT, R2.reuse, -0x3f2aaaab, RZ ;  /* 0xc0d5555502047810 */ /* 0x040fe40007ffe0ff */
[----:B------:R-:W-:Y:S02]  /*06e0*/  FSETP.NEU.AND P3, PT, R2, RZ, PT ;  /* 0x000000ff0200720b */ /* 0x000fe40003f6d000 */
[----:B------:R-:W-:-:S05]  /*06f0*/  LOP3.LUT R13, R4, 0xff800000, RZ, 0xc0, !PT ;  /* 0xff800000040d7812 */ /* 0x000fca00078ec0ff */
[----:B------:R-:W-:Y:S01]  /*0700*/  IMAD.IADD R4, R2, 0x1, -R13 ;  /* 0x0000000102047824 */ /* 0x000fe200078e0a0d */
[----:B------:R-:W-:-:S03]  /*0710*/  I2FP.F32.S32 R13, R13 ;  /* 0x0000000d000d7245 */ /* 0x000fc60000201400 */
[----:B------:R-:W-:Y:S01]  /*0720*/  FADD R10, R4, -1 ;  /* 0xbf800000040a7421 */ /* 0x000fe20000000000 */
[----:B------:R-:W-:Y:S02]  /*0730*/  FSEL R4, RZ, -23, P0 ;  /* 0xc1b80000ff047808 */ /* 0x000fe40000000000 */
[----:B------:R-:W-:Y:S01]  /*0740*/  ISETP.GT.U32.AND P0, PT, R2, 0x7f7fffff, PT ;  /* 0x7f7fffff0200780c */ /* 0x000fe20003f04070 */
[----:B------:R-:W-:Y:S02]  /*0750*/  FFMA R11, R10, -R11, 0.14084610342979431152 ;  /* 0x3e1039f60a0b7423 */ /* 0x000fe4000000080b */
[----:B------:R-:W-:Y:S01]  /*0760*/  FFMA R13, R13, 1.1920928955078125e-07, R4 ;  /* 0x340000000d0d7823 */ /* 0x000fe20000000004 */
[----:B------:R-:W-:Y:S01]  /*0770*/  FSEL R4, |R0|, |R3|, P2 ;  /* 0x4000000300047208 */ /* 0x000fe20001000200 */
[----:B------:R-:W-:-:S04]  /*0780*/  FFMA R11, R10, R11, -0.12148627638816833496 ;  /* 0xbdf8cdcc0a0b7423 */ /* 0x000fc8000000000b */
[----:B------:R-:W-:-:S04]  /*0790*/  FFMA R11, R10, R11, 0.13980610668659210205 ;  /* 0x3e0f29550a0b7423 */ /* 0x000fc8000000000b */
[----:B------:R-:W-:Y:S01]  /*07a0*/  FFMA R15, R10, R11, -0.16684235632419586182 ;  /* 0xbe2ad8b90a0f7423 */ /* 0x000fe2000000000b */
[----:B------:R-:W-:-:S03]  /*07b0*/  FSEL R11, |R3|, |R0|, P2 ;  /* 0x40000000030b7208 */ /* 0x000fc60001000200 */
[C---:B------:R-:W-:Y:S01]  /*07c0*/  FFMA R15, R10.reuse, R15, 0.20012299716472625732 ;  /* 0x3e4ced0b0a0f7423 */ /* 0x040fe2000000000f */
[----:B------:R-:W0:Y:S03]  /*07d0*/  MUFU.RCP R12, R11 ;  /* 0x0000000b000c7308 */ /* 0x000e260000001000 */
[----:B------:R-:W-:-:S04]  /*07e0*/  FFMA R15, R10, R15, -0.24999669194221496582 ;  /* 0xbe7fff220a0f7423 */ /* 0x000fc8000000000f */
[C---:B------:R-:W-:Y:S01]  /*07f0*/  FFMA R15, R10.reuse, R15, 0.33333182334899902344 ;  /* 0x3eaaaa780a0f7423 */ /* 0x040fe2000000000f */
[----:B------:R-:W1:Y:S03]  /*0800*/  FCHK P1, R4, R11 ;  /* 0x0000000b04007302 */ /* 0x000e660000020000 */
[----:B------:R-:W-:-:S04]  /*0810*/  FFMA R15, R10, R15, -0.5 ;  /* 0xbf0000000a0f7423 */ /* 0x000fc8000000000f */
[----:B------:R-:W-:Y:S01]  /*0820*/  FMUL R15, R10, R15 ;  /* 0x0000000f0a0f7220 */ /* 0x000fe20000400000 */
[----:B0-----:R-:W-:-:S03]  /*0830*/  FFMA R17, -R11, R12, 1 ;  /* 0x3f8000000b117423 */ /* 0x001fc6000000010c */
[----:B------:R-:W-:Y:S01]  /*0840*/  FFMA R10, R10, R15, R10 ;  /* 0x0000000f0a0a7223 */ /* 0x000fe2000000000a */
[----:B------:R-:W-:Y:S02]  /*0850*/  IMAD.MOV.U32 R15, RZ, RZ, 0x7f800000 ;  /* 0x7f800000ff0f7424 */ /* 0x000fe400078e00ff */
[----:B------:R-:W-:Y:S01]  /*0860*/  FFMA R17, R12, R17, R12 ;  /* 0x000000110c117223 */ /* 0x000fe2000000000c */
[----:B------:R-:W-:Y:S01]  /*0870*/  FFMA R13, R13, 0.69314718246459960938, R10 ;  /* 0x3f3172180d0d7823 */ /* 0x000fe2000000000a */
[----:B------:R-:W-:Y:S02]  /*0880*/  @P0 FFMA R13, R2, R15, +INF ;  /* 0x7f800000020d0423 */ /* 0x000fe4000000000f */
[----:B------:R-:W-:-:S04]  /*0890*/  FFMA R10, R4, R17, RZ ;  /* 0x00000011040a7223 */ /* 0x000fc800000000ff */
[----:B------:R-:W-:Y:S01]  /*08a0*/  FFMA R2, -R11, R10, R4 ;  /* 0x0000000a0b027223 */ /* 0x000fe20000000104 */
[----:B------:R-:W-:-:S03]  /*08b0*/  FSEL R13, R13, -INF , P3 ;  /* 0xff8000000d0d7808 */ /* 0x000fc60001800000 */
[----:B------:R-:W-:Y:S01]  /*08c0*/  FFMA R2, R17, R2, R10 ;  /* 0x0000000211027223 */ /* 0x000fe2000000000a */
[----:B-1----:R-:W-:Y:S06]  /*08d0*/  @!P1 BRA `(.L_x_12) ;  /* 0x00000000000c9947 */ /* 0x002fec0003800000 */
[----:B------:R-:W-:-:S07]  /*08e0*/  MOV R12, 0x900 ;  /* 0x00000900000c7802 */ /* 0x000fce0000000f00 */
[----:B------:R-:W-:Y:S05]  /*08f0*/  CALL.REL.NOINC `($__internal_1_$__cuda_sm3x_div_rn_noftz_f32_slowpath) ;  /* 0x0000004c00a07944 */ /* 0x000fea0003c00000 */
[----:B------:R-:W-:-:S07]  /*0900*/  MOV R2, R4 ;  /* 0x0000000400027202 */ /* 0x000fce0000000f00 */
.L_x_12:
[----:B------:R-:W-:Y:S05]  /*0910*/  BSYNC.RECONVERGENT B4 ;  /* 0x0000000000047941 */ /* 0x000fea0003800200 */
.L_x_11:
[----:B------:R-:W-:Y:S02]  /*0920*/  IMAD.MOV.U32 R15, RZ, RZ, 0x3b33710b ;  /* 0x3b33710bff0f7424 */ /* 0x000fe400078e00ff */
[----:B------:R-:W-:Y:S01]  /*0930*/  FMUL R4, R2, R2 ;  /* 0x0000000202047220 */ /* 0x000fe20000400000 */
[C---:B------:R-:W-:Y:S02]  /*0940*/  ISETP.GE.AND P0, PT, R0.reuse, RZ, PT ;  /* 0x000000ff0000720c */ /* 0x040fe40003f06270 */
[----:B------:R-:W-:Y:S01]  /*0950*/  FSETP.NEU.AND P3, PT, |R0|, |R3|, PT ;  /* 0x400000030000720b */ /* 0x000fe20003f6d200 */
[----:B------:R-:W-:Y:S01]  /*0960*/  FFMA R15, R4, R15, -0.015681877732276916504 ;  /* 0xbc807748040f7423 */ /* 0x000fe2000000000f */
[----:B------:R-:W-:Y:S01]  /*0970*/  FSETP.NEU.AND P1, PT, R11, RZ, PT ;  /* 0x000000ff0b00720b */ /* 0x000fe20003f2d000 */
[----:B------:R-:W-:Y:S02]  /*0980*/  FADD R0, |R0|, |R3| ;  /* 0x4000000300007221 */ /* 0x000fe40000000200 */
[----:B------:R-:W-:-:S04]  /*0990*/  FFMA R15, R4, R15, 0.042200751602649688721 ;  /* 0x3d2cdab2040f7423 */ /* 0x000fc8000000000f */
[----:B------:R-:W-:-:S04]  /*09a0*/  FFMA R15, R4, R15, -0.074792981147766113281 ;  /* 0xbd992d10040f7423 */ /* 0x000fc8000000000f */
[----:B------:R-:W-:-:S04]  /*09b0*/  FFMA R15, R4, R15, 0.10640415549278259277 ;  /* 0x3dd9ea6c040f7423 */ /* 0x000fc8000000000f */
[----:B------:R-:W-:-:S04]  /*09c0*/  FFMA R15, R4, R15, -0.14207722246646881104 ;  /* 0xbe117cb1040f7423 */ /* 0x000fc8000000000f */
[----:B------:R-:W-:-:S04]  /*09d0*/  FFMA R15, R4, R15, 0.19993925094604492188 ;  /* 0x3e4cbce0040f7423 */ /* 0x000fc8000000000f */
[----:B------:R-:W-:-:S04]  /*09e0*/  FFMA R15, R4, R15, -0.33333197236061096191 ;  /* 0xbeaaaa7d040f7423 */ /* 0x000fc8000000000f */
[----:B------:R-:W-:Y:S01]  /*09f0*/  FMUL R15, R4, R15 ;  /* 0x0000000f040f7220 */ /* 0x000fe20000400000 */
[----:B------:R-:W-:-:S03]  /*0a00*/  HFMA2 R4, -RZ, RZ, 1.857421875, -1409 ;  /* 0x3f6ee581ff047431 */ /* 0x000fc600000001ff */
[----:B------:R-:W-:-:S04]  /*0a10*/  FFMA R15, R15, R2, R2 ;  /* 0x000000020f0f7223 */ /* 0x000fc80000000002 */
[C---:B------:R-:W-:Y:S01]  /*0a20*/  FFMA R2, R4.reuse, 1.6832555532455444336, -R15 ;  /* 0x3fd774eb04027823 */ /* 0x040fe2000000080f */
[----:B------:R-:W-:-:S04]  /*0a30*/  FSEL R4, R4, 1.8663789033889770508, P2 ;  /* 0x3feee58104047808 */ /* 0x000fc80001000000 */
[-C--:B------:R-:W-:Y:S02]  /*0a40*/  FSEL R2, R2, R15.reuse, P2 ;  /* 0x0000000f02027208 */ /* 0x080fe40001000000 */
[----:B------:R-:W-:-:S05]  /*0a50*/  FSEL R15, R15, -R15, P2 ;  /* 0x8000000f0f0f7208 */ /* 0x000fca0001000000 */
[----:B------:R-:W-:Y:S01]  /*0a60*/  @!P0 FFMA R2, R4, 1.6832555532455444336, R15 ;  /* 0x3fd774eb04028823 */ /* 0x000fe2000000000f */
[----:B------:R-:W-:-:S05]  /*0a70*/  IMAD.MOV.U32 R4, RZ, RZ, 0x4016cbe4 ;  /* 0x4016cbe4ff047424 */ /* 0x000fca00078e00ff */
[----:B------:R-:W-:Y:S02]  /*0a80*/  @!P3 FSEL R2, R4, 0.78539818525314331055, !P0 ;  /* 0x3f490fdb0402b808 */ /* 0x000fe40004000000 */
[----:B------:R-:W-:Y:S02]  /*0a90*/  @!P1 FSEL R2, RZ, 3.1415927410125732422, P0 ;  /* 0x40490fdbff029808 */ /* 0x000fe40000000000 */
[----:B------:R-:W-:Y:S02]  /*0aa0*/  FSETP.NAN.AND P0, PT, |R0|, |R0|, PT ;  /* 0x400000000000720b */ /* 0x000fe40003f08200 */
[----:B------:R-:W-:-:S04]  /*0ab0*/  LOP3.LUT R3, R2, 0x80000000, R3, 0xb8, !PT ;  /* 0x8000000002037812 */ /* 0x000fc800078eb803 */
[----:B------:R-:W-:Y:S01]  /*0ac0*/  FSEL R3, R0, R3, P0 ;  /* 0x0000000300037208 */ /* 0x000fe20000000000 */
[----:B------:R-:W-:Y:S06]  /*0ad0*/  BRA `(.L_x_13) ;  /* 0x0000002400c47947 */ /* 0x000fec0003800000 */
.L_x_10:
[----:B------:R-:W-:-:S04]  /*0ae0*/  FSETP.GEU.AND P2, PT, |R0|, |R3|, PT ;  /* 0x400000030000720b */ /* 0x000fc80003f4e200 */
[----:B------:R-:W-:Y:S02]  /*0af0*/  FSEL R2, |R0|, |R3|, !P2 ;  /* 0x4000000300027208 */ /* 0x000fe40005000200 */
[----:B------:R-:W-:Y:S02]  /*0b00*/  FSEL R15, |R3|, |R0|, !P2 ;  /* 0x40000000030f7208 */ /* 0x000fe40005000200 */
[----:B------:R-:W-:-:S13]  /*0b10*/  FSETP.GT.AND P0, PT, R2, 9.99999979021476795361e+33, PT ;  /* 0x77f684df0200780b */ /* 0x000fda0003f04000 */
[----:B------:R-:W-:Y:S05]  /*0b20*/  @!P0 BRA `(.L_x_14) ;  /* 0x0000000800048947 */ /* 0x000fea0003800000 */
[----:B------:R-:W-:Y:S01]  /*0b30*/  MOV R11, 0x3ebc5ab2 ;  /* 0x3ebc5ab2000b7802 */ /* 0x000fe20000000f00 */
[----:B------:R-:W-:Y:S01]  /*0b40*/  IMAD.MOV.U32 R4, RZ, RZ, 0x402df854 ;  /* 0x402df854ff047424 */ /* 0x000fe200078e00ff */
[----:B------:R-:W0:Y:S01]  /*0b50*/  FCHK P0, R0, 2.7182817459106445312 ;  /* 0x402df85400007902 */ /* 0x000e220000000000 */
[----:B------:R-:W-:Y:S02]  /*0b60*/  BSSY.RECONVERGENT B4, `(.L_x_15) ;  /* 0x000000c000047945 */ /* 0x000fe40003800200 */
[----:B------:R-:W-:-:S04]  /*0b70*/  FFMA R4, R11, -R4, 1 ;  /* 0x3f8000000b047423 */ /* 0x000fc80000000804 */
[----:B------:R-:W-:-:S04]  /*0b80*/  FFMA R11, R4, R11, 0.36787945032119750977 ;  /* 0x3ebc5ab2040b7423 */ /* 0x000fc8000000000b */
[----:B------:R-:W-:-:S04]  /*0b90*/  FFMA R10, R0, R11, RZ ;  /* 0x0000000b000a7223 */ /* 0x000fc800000000ff */
[----:B------:R-:W-:-:S04]  /*0ba0*/  FFMA R4, R10, -2.7182817459106445312, R0 ;  /* 0xc02df8540a047823 */ /* 0x000fc80000000000 */
[----:B------:R-:W-:Y:S01]  /*0bb0*/  FFMA R10, R11, R4, R10 ;  /* 0x000000040b0a7223 */ /* 0x000fe2000000000a */
[----:B0-----:R-:W-:Y:S06]  /*0bc0*/  @!P0 BRA `(.L_x_16) ;  /* 0x0000000000148947 */ /* 0x001fec0003800000 */
[----:B------:R-:W-:Y:S01]  /*0bd0*/  MOV R4, R0 ;  /* 0x0000000000047202 */ /* 0x000fe20000000f00 */
[----:B------:R-:W-:Y:S01]  /*0be0*/  IMAD.MOV.U32 R11, RZ, RZ, 0x402df854 ;  /* 0x402df854ff0b7424 */ /* 0x000fe200078e00ff */
[----:B------:R-:W-:-:S07]  /*0bf0*/  MOV R12, 0xc10 ;  /* 0x00000c10000c7802 */ /* 0x000fce0000000f00 */
[----:B------:R-:W-:Y:S05]  /*0c00*/  CALL.REL.NOINC `($__internal_1_$__cuda_sm3x_div_rn_noftz_f32_slowpath) ;  /* 0x0000004800dc7944 */ /* 0x000fea0003c00000 */
[----:B------:R-:W-:-:S07]  /*0c10*/  MOV R10, R4 ;  /* 0x00000004000a7202 */ /* 0x000fce0000000f00 */
.L_x_16:
[----:B------:R-:W-:Y:S05]  /*0c20*/  BSYNC.RECONVERGENT B4 ;  /* 0x0000000000047941 */ /* 0x000fea0003800200 */
.L_x_15:
[----:B------:R-:W-:Y:S02]  /*0c30*/  HFMA2 R11, -RZ, RZ, 2.087890625, -35456 ;  /* 0x402df854ff0b7431 */ /* 0x000fe400000001ff */
        /* <DEDUP_REMOVED lines=9> */
[----:B------:R-:W-:Y:S01]  /*0cd0*/  IMAD.MOV.U32 R4, RZ, RZ, R3 ;  /* 0x000000ffff047224 */ /* 0x000fe200078e0003 */
[----:B------:R-:W-:Y:S02]  /*0ce0*/  MOV R11, 0x402df854 ;  /* 0x402df854000b7802 */ /* 0x000fe40000000f00 */
[----:B------:R-:W-:-:S07]  /*0cf0*/  MOV R12, 0xd10 ;  /* 0x00000d10000c7802 */ /* 0x000fce0000000f00 */
[----:B------:R-:W-:Y:S05]  /*0d00*/  CALL.REL.NOINC `($__internal_1_$__cuda_sm3x_div_rn_noftz_f32_slowpath) ;  /* 0x00000048009c7944 */ /* 0x000fea0003c00000 */
.L_x_18:
[----:B------:R-:W-:Y:S05]  /*0d10*/  BSYNC.RECONVERGENT B4 ;  /* 0x0000000000047941 */ /* 0x000fea0003800200 */
.L_x_17:
        /* <DEDUP_REMOVED lines=11> */
[----:B------:R-:W-:Y:S01]  /*0dd0*/  VIADD R4, R11, 0xf3000000 ;  /* 0xf30000000b047836 */ /* 0x000fe20000000000 */
[----:B------:R0:W1:Y:S04]  /*0de0*/  MUFU.RSQ R10, R11 ;  /* 0x0000000b000a7308 */ /* 0x0000680000001400 */
[----:B------:R-:W-:-:S13]  /*0df0*/  ISETP.GT.U32.AND P0, PT, R4, 0x727fffff, PT ;  /* 0x727fffff0400780c */ /* 0x000fda0003f04070 */
[----:B01----:R-:W-:Y:S05]  /*0e00*/  @!P0 BRA `(.L_x_20) ;  /* 0x0000000000108947 */ /* 0x003fea0003800000 */
[----:B------:R-:W-:Y:S02]  /*0e10*/  MOV R4, R11 ;  /* 0x0000000b00047202 */ /* 0x000fe40000000f00 */
[----:B------:R-:W-:-:S07]  /*0e20*/  MOV R10, 0xe40 ;  /* 0x00000e40000a7802 */ /* 0x000fce0000000f00 */
[----:B------:R-:W-:Y:S05]  /*0e30*/  CALL.REL.NOINC `($__internal_0_$__cuda_sm20_sqrt_rn_f32_slowpath) ;  /* 0x0000004400f87944 */ /* 0x000fea0003c00000 */
[----:B------:R-:W-:Y:S05]  /*0e40*/  BRA `(.L_x_21) ;  /* 0x0000000000107947 */ /* 0x000fea0003800000 */
.L_x_20:
[----:B------:R-:W-:Y:S01]  /*0e50*/  FMUL.FTZ R4, R11, R10 ;  /* 0x0000000a0b047220 */ /* 0x000fe20000410000 */
[----:B------:R-:W-:-:S03]  /*0e60*/  FMUL.FTZ R10, R10, 0.5 ;  /* 0x3f0000000a0a7820 */ /* 0x000fc60000410000 */
[----:B------:R-:W-:-:S04]  /*0e70*/  FFMA R11, -R4, R4, R11 ;  /* 0x00000004040b7223 */ /* 0x000fc8000000010b */
[----:B------:R-:W-:-:S07]  /*0e80*/  FFMA R4, R11, R10, R4 ;  /* 0x0000000a0b047223 */ /* 0x000fce0000000004 */
.L_x_21:
[----:B------:R-:W-:Y:S05]  /*0e90*/  BSYNC.RECONVERGENT B1 ;  /* 0x0000000000017941 */ /* 0x000fea0003800200 */
.L_x_19:
[----:B------:R-:W-:Y:S01]  /*0ea0*/  FSETP.NEU.AND P0, PT, R13, RZ, PT ;  /* 0x000000ff0d00720b */ /* 0x000fe20003f0d000 */
[----:B------:R-:W-:Y:S01]  /*0eb0*/  BSSY.RECONVERGENT B4, `(.L_x_22) ;  /* 0x000002c000047945 */ /* 0x000fe20003800200 */
[----:B------:R-:W-:Y:S02]  /*0ec0*/  LOP3.LUT R11, R14, 0x800000, RZ, 0xfc, !PT ;  /* 0x008000000e0b7812 */ /* 0x000fe400078efcff */
[----:B------:R-:W0:Y:S09]  /*0ed0*/  MUFU.RCP R14, R15 ;  /* 0x0000000f000e7308 */ /* 0x000e320000001000 */
[----:B------:R-:W-:Y:S01]  /*0ee0*/  @P0 FMUL R12, R11, R4 ;  /* 0x000000040b0c0220 */ /* 0x000fe20000400000 */
[----:B------:R-:W-:Y:S01]  /*0ef0*/  FSETP.NEU.AND P0, PT, R13, +INF , PT ;  /* 0x7f8000000d00780b */ /* 0x000fe20003f0d000 */
[----:B------:R-:W-:-:S03]  /*0f00*/  IMAD.MOV.U32 R13, RZ, RZ, 0x3e055027 ;  /* 0x3e055027ff0d7424 */ /* 0x000fc600078e00ff */
[----:B------:R-:W-:Y:S01]  /*0f10*/  FSEL R4, R12, +INF , P0 ;  /* 0x7f8000000c047808 */ /* 0x000fe20000000000 */
[----:B0-----:R-:W-:-:S03]  /*0f20*/  FFMA R17, -R15, R14, 1 ;  /* 0x3f8000000f117423 */ /* 0x001fc6000000010e */
[----:B------:R-:W-:Y:S01]  /*0f30*/  FSETP.GEU.AND P0, PT, R4, 1.175494350822287508e-38, PT ;  /* 0x008000000400780b */ /* 0x000fe20003f0e000 */
[----:B------:R-:W-:-:S12]  /*0f40*/  FFMA R17, R14, R17, R14 ;  /* 0x000000110e117223 */ /* 0x000fd8000000000e */
[----:B------:R-:W-:-:S04]  /*0f50*/  @!P0 FMUL R4, R4, 8388608 ;  /* 0x4b00000004048820 */ /* 0x000fc80000400000 */
[C---:B------:R-:W-:Y:S01]  /*0f60*/  VIADD R10, R4.reuse, 0xc0d55555 ;  /* 0xc0d55555040a7836 */ /* 0x040fe20000000000 */
[----:B------:R-:W-:-:S04]  /*0f70*/  FSETP.NEU.AND P1, PT, R4, RZ, PT ;  /* 0x000000ff0400720b */ /* 0x000fc80003f2d000 */
[----:B------:R-:W-:-:S04]  /*0f80*/  LOP3.LUT R11, R10, 0xff800000, RZ, 0xc0, !PT ;  /* 0xff8000000a0b7812 */ /* 0x000fc800078ec0ff */
[-C--:B------:R-:W-:Y:S02]  /*0f90*/  IADD3 R10, PT, PT, R4, -R11.reuse, RZ ;  /* 0x8000000b040a7210 */ /* 0x080fe40007ffe0ff */
[----:B------:R-:W-:-:S03]  /*0fa0*/  I2FP.F32.S32 R11, R11 ;  /* 0x0000000b000b7245 */ /* 0x000fc60000201400 */
[----:B------:R-:W-:Y:S01]  /*0fb0*/  FADD R12, R10, -1 ;  /* 0xbf8000000a0c7421 */ /* 0x000fe20000000000 */
[----:B------:R-:W-:Y:S02]  /*0fc0*/  FSEL R10, RZ, -23, P0 ;  /* 0xc1b80000ff0a7808 */ /* 0x000fe40000000000 */
[----:B------:R-:W-:Y:S01]  /*0fd0*/  ISETP.GT.U32.AND P0, PT, R4, 0x7f7fffff, PT ;  /* 0x7f7fffff0400780c */ /* 0x000fe20003f04070 */
[C---:B------:R-:W-:Y:S02]  /*0fe0*/  FFMA R13, R12.reuse, -R13, 0.14084610342979431152 ;  /* 0x3e1039f60c0d7423 */ /* 0x040fe4000000080d */
[----:B------:R-:W-:Y:S01]  /*0ff0*/  FFMA R10, R11, 1.1920928955078125e-07, R10 ;  /* 0x340000000b0a7823 */ /* 0x000fe2000000000a */
[----:B------:R-:W-:Y:S01]  /*1000*/  MOV R11, 0x7f800000 ;  /* 0x7f800000000b7802 */ /* 0x000fe20000000f00 */
[----:B------:R-:W-:-:S04]  /*1010*/  FFMA R13, R12, R13, -0.12148627638816833496 ;  /* 0xbdf8cdcc0c0d7423 */ /* 0x000fc8000000000d */
[----:B------:R-:W-:-:S04]  /*1020*/  FFMA R13, R12, R13, 0.13980610668659210205 ;  /* 0x3e0f29550c0d7423 */ /* 0x000fc8000000000d */
[----:B------:R-:W-:-:S04]  /*1030*/  FFMA R13, R12, R13, -0.16684235632419586182 ;  /* 0xbe2ad8b90c0d7423 */ /* 0x000fc8000000000d */
[----:B------:R-:W-:-:S04]  /*1040*/  FFMA R13, R12, R13, 0.20012299716472625732 ;  /* 0x3e4ced0b0c0d7423 */ /* 0x000fc8000000000d */
[----:B------:R-:W-:-:S04]  /*1050*/  FFMA R13, R12, R13, -0.24999669194221496582 ;  /* 0xbe7fff220c0d7423 */ /* 0x000fc8000000000d */
[----:B------:R-:W-:-:S04]  /*1060*/  FFMA R13, R12, R13, 0.33333182334899902344 ;  /* 0x3eaaaa780c0d7423 */ /* 0x000fc8000000000d */
[----:B------:R-:W-:-:S04]  /*1070*/  FFMA R13, R12, R13, -0.5 ;  /* 0xbf0000000c0d7423 */ /* 0x000fc8000000000d */
[----:B------:R-:W-:-:S04]  /*1080*/  FMUL R13, R12, R13 ;  /* 0x0000000d0c0d7220 */ /* 0x000fc80000400000 */
[----:B------:R-:W-:Y:S01]  /*1090*/  FFMA R13, R12, R13, R12 ;  /* 0x0000000d0c0d7223 */ /* 0x000fe2000000000c */
[----:B------:R-:W-:-:S03]  /*10a0*/  FFMA R12, R2, R17, RZ ;  /* 0x00000011020c7223 */ /* 0x000fc600000000ff */
[----:B------:R-:W-:Y:S01]  /*10b0*/  FFMA R10, R10, 0.69314718246459960938, R13 ;  /* 0x3f3172180a0a7823 */ /* 0x000fe2000000000d */
[----:B------:R-:W-:Y:S01]  /*10c0*/  @P0 FFMA R10, R4, R11, +INF ;  /* 0x7f800000040a0423 */ /* 0x000fe2000000000b */
[----:B------:R-:W0:Y:S01]  /*10d0*/  FCHK P0, R2, R15 ;  /* 0x0000000f02007302 */ /* 0x000e220000000000 */
[----:B------:R-:W-:Y:S02]  /*10e0*/  FFMA R4, -R15, R12, R2 ;  /* 0x0000000c0f047223 */ /* 0x000fe40000000102 */
[----:B------:R-:W-:Y:S02]  /*10f0*/  FADD R10, R10, 1 ;  /* 0x3f8000000a0a7421 */ /* 0x000fe40000000000 */
[----:B------:R-:W-:-:S03]  /*1100*/  FFMA R4, R17, R4, R12 ;  /* 0x0000000411047223 */ /* 0x000fc6000000000c */
[----:B------:R-:W-:Y:S01]  /*1110*/  FSEL R13, R10, -INF , P1 ;  /* 0xff8000000a0d7808 */ /* 0x000fe20000800000 */
[----:B0-----:R-:W-:Y:S06]  /*1120*/  @!P0 BRA `(.L_x_23) ;  /* 0x0000000000108947 */ /* 0x001fec0003800000 */
[----:B------:R-:W-:Y:S01]  /*1130*/  IMAD.MOV.U32 R4, RZ, RZ, R2 ;  /* 0x000000ffff047224 */ /* 0x000fe200078e0002 */
[----:B------:R-:W-:Y:S02]  /*1140*/  MOV R11, R15 ;  /* 0x0000000f000b7202 */ /* 0x000fe40000000f00 */
[----:B------:R-:W-:-:S07]  /*1150*/  MOV R12, 0x1170 ;  /* 0x00001170000c7802 */ /* 0x000fce0000000f00 */
[----:B------:R-:W-:Y:S05]  /*1160*/  CALL.REL.NOINC `($__internal_1_$__cuda_sm3x_div_rn_noftz_f32_slowpath) ;  /* 0x0000004400847944 */ /* 0x000fea0003c00000 */
.L_x_23:
[----:B------:R-:W-:Y:S05]  /*1170*/  BSYNC.RECONVERGENT B4 ;  /* 0x0000000000047941 */ /* 0x000fea0003800200 */
.L_x_22:
[----:B------:R-:W-:Y:S02]  /*1180*/  IMAD.MOV.U32 R11, RZ, RZ, 0x3b33710b ;  /* 0x3b33710bff0b7424 */ /* 0x000fe400078e00ff */
[----:B------:R-:W-:Y:S01]  /*1190*/  FMUL R2, R4, R4 ;  /* 0x0000000404027220 */ /* 0x000fe20000400000 */
[----:B------:R-:W-:Y:S01]  /*11a0*/  HFMA2 R10, -RZ, RZ, 1.857421875, -1409 ;  /* 0x3f6ee581ff0a7431 */ /* 0x000fe200000001ff */
[----:B------:R-:W-:Y:S02]  /*11b0*/  ISETP.GE.AND P1, PT, R0, RZ, PT ;  /* 0x000000ff0000720c */ /* 0x000fe40003f26270 */
[----:B------:R-:W-:Y:S01]  /*11c0*/  FFMA R11, R2, R11, -0.015681877732276916504 ;  /* 0xbc807748020b7423 */ /* 0x000fe2000000000b */
[----:B------:R-:W-:Y:S02]  /*11d0*/  FSETP.NEU.AND P3, PT, |R0|, |R3|, PT ;  /* 0x400000030000720b */ /* 0x000fe40003f6d200 */
[----:B------:R-:W-:Y:S01]  /*11e0*/  FSETP.NEU.AND P0, PT, R15, RZ, PT ;  /* 0x000000ff0f00720b */ /* 0x000fe20003f0d000 */
[----:B------:R-:W-:-:S04]  /*11f0*/  FFMA R11, R2, R11, 0.042200751602649688721 ;  /* 0x3d2cdab2020b7423 */ /* 0x000fc8000000000b */
[----:B------:R-:W-:-:S04]  /*1200*/  FFMA R11, R2, R11, -0.074792981147766113281 ;  /* 0xbd992d10020b7423 */ /* 0x000fc8000000000b */
[----:B------:R-:W-:-:S04]  /*1210*/  FFMA R11, R2, R11, 0.10640415549278259277 ;  /* 0x3dd9ea6c020b7423 */ /* 0x000fc8000000000b */
[----:B------:R-:W-:-:S04]  /*1220*/  FFMA R11, R2, R11, -0.14207722246646881104 ;  /* 0xbe117cb1020b7423 */ /* 0x000fc8000000000b */
[----:B------:R-:W-:-:S04]  /*1230*/  FFMA R11, R2, R11, 0.19993925094604492188 ;  /* 0x3e4cbce0020b7423 */ /* 0x000fc8000000000b */
[----:B------:R-:W-:-:S04]  /*1240*/  FFMA R11, R2, R11, -0.33333197236061096191 ;  /* 0xbeaaaa7d020b7423 */ /* 0x000fc8000000000b */
[----:B------:R-:W-:-:S04]  /*1250*/  FMUL R11, R2, R11 ;  /* 0x0000000b020b7220 */ /* 0x000fc80000400000 */
[----:B------:R-:W-:Y:S01]  /*1260*/  FFMA R11, R11, R4, R4 ;  /* 0x000000040b0b7223 */ /* 0x000fe20000000004 */
[----:B------:R-:W-:-:S03]  /*1270*/  FSEL R4, R10, 1.8663789033889770508, !P2 ;  /* 0x3feee5810a047808 */ /* 0x000fc60005000000 */
[----:B------:R-:W-:-:S05]  /*1280*/  FFMA R2, R10, 1.6832555532455444336, -R11 ;  /* 0x3fd774eb0a027823 */ /* 0x000fca000000080b */
[-C--:B------:R-:W-:Y:S02]  /*1290*/  FSEL R2, R2, R11.reuse, !P2 ;  /* 0x0000000b02027208 */ /* 0x080fe40005000000 */
[----:B------:R-:W-:-:S05]  /*12a0*/  FSEL R11, R11, -R11, !P2 ;  /* 0x8000000b0b0b7208 */ /* 0x000fca0005000000 */
[----:B------:R-:W-:Y:S01]  /*12b0*/  @!P1 FFMA R2, R4, 1.6832555532455444336, R11 ;  /* 0x3fd774eb04029823 */ /* 0x000fe2000000000b */
[----:B------:R-:W-:Y:S02]  /*12c0*/  IMAD.MOV.U32 R4, RZ, RZ, 0x4016cbe4 ;  /* 0x4016cbe4ff047424 */ /* 0x000fe400078e00ff */
[----:B------:R-:W-:-:S03]  /*12d0*/  FADD R11, |R0|, |R3| ;  /* 0x40000003000b7221 */ /* 0x000fc60000000200 */
[----:B------:R-:W-:Y:S02]  /*12e0*/  @!P3 FSEL R2, R4, 0.78539818525314331055, !P1 ;  /* 0x3f490fdb0402b808 */ /* 0x000fe40004800000 */
[----:B------:R-:W-:Y:S02]  /*12f0*/  @!P0 FSEL R2, RZ, 3.1415927410125732422, P1 ;  /* 0x40490fdbff028808 */ /* 0x000fe40000800000 */
[----:B------:R-:W-:Y:S02]  /*1300*/  FSETP.NAN.AND P0, PT, |R11|, |R11|, PT ;  /* 0x4000000b0b00720b */ /* 0x000fe40003f08200 */
[----:B------:R-:W-:-:S04]  /*1310*/  LOP3.LUT R2, R2, 0x80000000, R3, 0xb8, !PT ;  /* 0x8000000002027812 */ /* 0x000fc800078eb803 */
[----:B------:R-:W-:Y:S01]  /*1320*/  FSEL R3, R11, R2, P0 ;  /* 0x000000020b037208 */ /* 0x000fe20000000000 */
[----:B------:R-:W-:Y:S06]  /*1330*/  BRA `(.L_x_13) ;  /* 0x0000001c00ac7947 */ /* 0x000fec0003800000 */
.L_x_14:
[----:B------:R-:W-:-:S13]  /*1340*/  FSETP.NEU.AND P0, PT, R15, 1, PT ;  /* 0x3f8000000f00780b */ /* 0x000fda0003f0d000 */
[----:B------:R-:W-:Y:S05]  /*1350*/  @P0 BRA `(.L_x_24) ;  /* 0x0000000400c40947 */ /* 0x000fea0003800000 */
[----:B------:R-:W-:-:S13]  /*1360*/  FSETP.GEU.AND P0, PT, R2, 9.999999682655225389e-20, PT ;  /* 0x1fec1e4a0200780b */ /* 0x000fda0003f0e000 */
[----:B------:R-:W-:Y:S05]  /*1370*/  @P0 BRA `(.L_x_25) ;  /* 0x0000000000a80947 */ /* 0x000fea0003800000 */
[----:B------:R-:W-:Y:S01]  /*1380*/  MOV R11, 0x3f800000 ;  /* 0x3f800000000b7802 */ /* 0x000fe20000000f00 */
[----:B------:R-:W0:Y:S01]  /*1390*/  FCHK P0, R2, 1 ;  /* 0x3f80000002007902 */ /* 0x000e220000000000 */
[C---:B------:R-:W-:Y:S01]  /*13a0*/  FMUL R13, R2.reuse, 0.5 ;  /* 0x3f000000020d7820 */ /* 0x040fe20000400000 */
[----:B------:R-:W-:Y:S02]  /*13b0*/  BSSY.RECONVERGENT B4, `(.L_x_26) ;  /* 0x000000c000047945 */ /* 0x000fe40003800200 */
[----:B------:R-:W-:Y:S01]  /*13c0*/  FFMA R4, R11, -1, R11 ;  /* 0xbf8000000b047823 */ /* 0x000fe2000000000b */
[----:B------:R-:W-:-:S03]  /*13d0*/  FMUL R13, R2, R13 ;  /* 0x0000000d020d7220 */ /* 0x000fc60000400000 */
[----:B------:R-:W-:-:S04]  /*13e0*/  FFMA R11, R4, R11, 1 ;  /* 0x3f800000040b7423 */ /* 0x000fc8000000000b */
[----:B------:R-:W-:-:S04]  /*13f0*/  FFMA R4, R2, R11, RZ ;  /* 0x0000000b02047223 */ /* 0x000fc800000000ff */
[----:B------:R-:W-:-:S04]  /*1400*/  FFMA R10, R4, -1, R2 ;  /* 0xbf800000040a7823 */ /* 0x000fc80000000002 */
[----:B------:R-:W-:Y:S01]  /*1410*/  FFMA R4, R11, R10, R4 ;  /* 0x0000000a0b047223 */ /* 0x000fe20000000004 */
[----:B0-----:R-:W-:Y:S06]  /*1420*/  @!P0 BRA `(.L_x_27) ;  /* 0x0000000000108947 */ /* 0x001fec0003800000 */
[----:B------:R-:W-:Y:S02]  /*1430*/  HFMA2 R11, -RZ, RZ, 1.875, 0 ;  /* 0x3f800000ff0b7431 */ /* 0x000fe400000001ff */
[----:B------:R-:W-:Y:S01]  /*1440*/  IMAD.MOV.U32 R4, RZ, RZ, R2 ;  /* 0x000000ffff047224 */ /* 0x000fe200078e0002 */
[----:B------:R-:W-:-:S07]  /*1450*/  MOV R12, 0x1470 ;  /* 0x00001470000c7802 */ /* 0x000fce0000000f00 */
[----:B------:R-:W-:Y:S05]  /*1460*/  CALL.REL.NOINC `($__internal_1_$__cuda_sm3x_div_rn_noftz_f32_slowpath) ;  /* 0x0000004000c47944 */ /* 0x000fea0003c00000 */
.L_x_27:
[----:B------:R-:W-:Y:S05]  /*1470*/  BSYNC.RECONVERGENT B4 ;  /* 0x0000000000047941 */ /* 0x000fea0003800200 */
.L_x_26:
[----:B------:R-:W-:Y:S02]  /*1480*/  IMAD.MOV.U32 R11, RZ, RZ, 0x3b33710b ;  /* 0x3b33710bff0b7424 */ /* 0x000fe400078e00ff */
[----:B------:R-:W-:Y:S01]  /*1490*/  FMUL R2, R4, R4 ;  /* 0x0000000404027220 */ /* 0x000fe20000400000 */
[----:B------:R-:W-:Y:S02]  /*14a0*/  MOV R10, 0x3f6ee581 ;  /* 0x3f6ee581000a7802 */ /* 0x000fe40000000f00 */
[----:B------:R-:W-:Y:S01]  /*14b0*/  ISETP.GE.AND P0, PT, R0, RZ, PT ;  /* 0x000000ff0000720c */ /* 0x000fe20003f06270 */
[----:B------:R-:W-:Y:S01]  /*14c0*/  FFMA R11, R2, R11, -0.015681877732276916504 ;  /* 0xbc807748020b7423 */ /* 0x000fe2000000000b */
[----:B------:R-:W-:-:S03]  /*14d0*/  FSETP.NEU.AND P1, PT, |R0|, |R3|, PT ;  /* 0x400000030000720b */ /* 0x000fc60003f2d200 */
        /* <DEDUP_REMOVED lines=16> */
[----:B------:R-:W-:Y:S02]  /*15e0*/  FSETP.NAN.AND P0, PT, |R11|, |R11|, PT ;  /* 0x4000000b0b00720b */ /* 0x000fe40003f08200 */
[----:B------:R-:W-:-:S04]  /*15f0*/  LOP3.LUT R2, R2, 0x80000000, R3, 0xb8, !PT ;  /* 0x8000000002027812 */ /* 0x000fc800078eb803 */
[----:B------:R-:W-:Y:S01]  /*1600*/  FSEL R3, R11, R2, P0 ;  /* 0x000000020b037208 */ /* 0x000fe20000000000 */
[----:B------:R-:W-:Y:S06]  /*1610*/  BRA `(.L_x_13) ;  /* 0x0000001800f47947 */ /* 0x000fec0003800000 */
.L_x_25:
[----:B------:R-:W-:Y:S01]  /*1620*/  FMUL R4, R2, R2 ;  /* 0x0000000202047220 */ /* 0x000fe20000400000 */
[----:B------:R-:W-:Y:S01]  /*1630*/  IMAD.MOV.U32 R17, RZ, RZ, 0x3f800000 ;  /* 0x3f800000ff117424 */ /* 0x000fe200078e00ff */
[----:B------:R-:W0:Y:S01]  /*1640*/  FCHK P3, R2, 1 ;  /* 0x3f80000002007902 */ /* 0x000e220000060000 */
[----:B------:R-:W-:Y:S02]  /*1650*/  IMAD.MOV.U32 R15, RZ, RZ, 0x3d39bf78 ;  /* 0x3d39bf78ff0f7424 */ /* 0x000fe400078e00ff */
[C---:B------:R-:W-:Y:S01]  /*1660*/  FADD.RZ R10, R4.reuse, 1 ;  /* 0x3f800000040a7421 */ /* 0x040fe2000000c000 */
[----:B------:R-:W-:Y:S01]  /*1670*/  ISETP.GE.U32.AND P0, PT, R4, 0x7f800000, PT ;  /* 0x7f8000000400780c */ /* 0x000fe20003f06070 */
[----:B------:R-:W-:Y:S03]  /*1680*/  BSSY.RECONVERGENT B4, `(.L_x_28) ;  /* 0x0000024000047945 */ /* 0x000fe60003800200 */
[----:B------:R-:W-:-:S02]  /*1690*/  IADD3 R10, PT, PT, R10, -0x3f400000, RZ ;  /* 0xc0c000000a0a7810 */ /* 0x000fc40007ffe0ff */
[----:B------:R-:W-:Y:S02]  /*16a0*/  ISETP.GT.AND P1, PT, R4, -0x40800000, P0 ;  /* 0xbf8000000400780c */ /* 0x000fe40000724270 */
[----:B------:R-:W-:-:S04]  /*16b0*/  LOP3.LUT R11, R10, 0xff800000, RZ, 0xc0, !PT ;  /* 0xff8000000a0b7812 */ /* 0x000fc800078ec0ff */
[----:B------:R-:W-:Y:S02]  /*16c0*/  IADD3 R12, PT, PT, -R11, 0x40800000, RZ ;  /* 0x408000000b0c7810 */ /* 0x000fe40007ffe1ff */
[-C--:B------:R-:W-:Y:S02]  /*16d0*/  IADD3 R10, PT, PT, R4, -R11.reuse, RZ ;  /* 0x8000000b040a7210 */ /* 0x080fe40007ffe0ff */
[----:B------:R-:W-:Y:S01]  /*16e0*/  I2FP.F32.S32 R11, R11 ;  /* 0x0000000b000b7245 */ /* 0x000fe20000201400 */
[----:B------:R-:W-:Y:S01]  /*16f0*/  FFMA R13, R12, 0.25, -R17 ;  /* 0x3e8000000c0d7823 */ /* 0x000fe20000000811 */
[----:B------:R-:W-:-:S03]  /*1700*/  FFMA R12, R17, -R17, 1 ;  /* 0x3f800000110c7423 */ /* 0x000fc60000000811 */
[----:B------:R-:W-:Y:S01]  /*1710*/  FADD R10, R10, R13 ;  /* 0x0000000d0a0a7221 */ /* 0x000fe20000000000 */
[----:B------:R-:W-:-:S03]  /*1720*/  FMUL R11, R11, 1.1920928955078125e-07 ;  /* 0x340000000b0b7820 */ /* 0x000fc60000400000 */
[----:B------:R-:W-:Y:S01]  /*1730*/  FFMA R13, R10, -R15, 0.10546888411045074463 ;  /* 0x3dd800120a0d7423 */ /* 0x000fe2000000080f */
[----:B------:R-:W-:-:S03]  /*1740*/  @P0 MOV R15, 0x7f800000 ;  /* 0x7f800000000f0802 */ /* 0x000fc60000000f00 */
[----:B------:R-:W-:-:S04]  /*1750*/  FFMA R13, R10, R13, -0.13229703903198242188 ;  /* 0xbe0778e00a0d7423 */ /* 0x000fc8000000000d */
[----:B------:R-:W-:-:S04]  /*1760*/  FFMA R13, R10, R13, 0.14491446316242218018 ;  /* 0x3e1464750a0d7423 */ /* 0x000fc8000000000d */
[----:B------:R-:W-:-:S04]  /*1770*/  FFMA R13, R10, R13, -0.16641564667224884033 ;  /* 0xbe2a68dd0a0d7423 */ /* 0x000fc8000000000d */
[----:B------:R-:W-:-:S04]  /*1780*/  FFMA R13, R10, R13, 0.19988867640495300293 ;  /* 0x3e4caf9e0a0d7423 */ /* 0x000fc8000000000d */
[----:B------:R-:W-:-:S04]  /*1790*/  FFMA R13, R10, R13, -0.25000196695327758789 ;  /* 0xbe8000420a0d7423 */ /* 0x000fc8000000000d */
[----:B------:R-:W-:-:S04]  /*17a0*/  FFMA R13, R10, R13, 0.33333510160446166992 ;  /* 0x3eaaaae60a0d7423 */ /* 0x000fc8000000000d */
[----:B------:R-:W-:-:S04]  /*17b0*/  FFMA R13, R10, R13, -0.5 ;  /* 0xbf0000000a0d7423 */ /* 0x000fc8000000000d */
[----:B------:R-:W-:-:S04]  /*17c0*/  FMUL R13, R10, R13 ;  /* 0x0000000d0a0d7220 */ /* 0x000fc80000400000 */
[----:B------:R-:W-:Y:S01]  /*17d0*/  FFMA R10, R10, R13, R10 ;  /* 0x0000000d0a0a7223 */ /* 0x000fe2000000000a */
[----:B------:R-:W-:-:S03]  /*17e0*/  FFMA R13, R12, R17, 1 ;  /* 0x3f8000000c0d7423 */ /* 0x000fc60000000011 */
[----:B------:R-:W-:Y:S01]  /*17f0*/  FFMA R10, R11, 0.69314718246459960938, R10 ;  /* 0x3f3172180b0a7823 */ /* 0x000fe2000000000a */
[----:B------:R-:W-:Y:S01]  /*1800*/  @P1 FFMA R10, R4, R15, +INF ;  /* 0x7f800000040a1423 */ /* 0x000fe2000000000f */
[----:B------:R-:W-:Y:S01]  /*1810*/  FFMA R11, R2, R13, RZ ;  /* 0x0000000d020b7223 */ /* 0x000fe200000000ff */
[----:B------:R-:W-:-:S03]  /*1820*/  @P0 FSETP.NEU.AND P1, PT, R4, RZ, PT ;  /* 0x000000ff0400020b */ /* 0x000fc60003f2d000 */
[----:B------:R-:W-:Y:S01]  /*1830*/  FFMA R4, R11, -1, R2 ;  /* 0xbf8000000b047823 */ /* 0x000fe20000000002 */
[----:B------:R-:W-:-:S03]  /*1840*/  @P0 FSEL R10, R10, -RZ, P1 ;  /* 0x800000ff0a0a0208 */ /* 0x000fc60000800000 */
[----:B------:R-:W-:Y:S02]  /*1850*/  FFMA R4, R13, R4, R11 ;  /* 0x000000040d047223 */ /* 0x000fe4000000000b */
[----:B------:R-:W-:Y:S01]  /*1860*/  FMUL R13, R10, 0.5 ;  /* 0x3f0000000a0d7820 */ /* 0x000fe20000400000 */
[----:B0-----:R-:W-:Y:S06]  /*1870*/  @!P3 BRA `(.L_x_29) ;  /* 0x000000000010b947 */ /* 0x001fec0003800000 */
[----:B------:R-:W-:Y:S02]  /*1880*/  HFMA2 R11, -RZ, RZ, 1.875, 0 ;  /* 0x3f800000ff0b7431 */ /* 0x000fe400000001ff */
[----:B------:R-:W-:Y:S01]  /*1890*/  IMAD.MOV.U32 R4, RZ, RZ, R2 ;  /* 0x000000ffff047224 */ /* 0x000fe200078e0002 */
[----:B------:R-:W-:-:S07]  /*18a0*/  MOV R12, 0x18c0 ;  /* 0x000018c0000c7802 */ /* 0x000fce0000000f00 */
[----:B------:R-:W-:Y:S05]  /*18b0*/  CALL.REL.NOINC `($__internal_1_$__cuda_sm3x_div_rn_noftz_f32_slowpath) ;  /* 0x0000003c00b07944 */ /* 0x000fea0003c00000 */
.L_x_29:
[----:B------:R-:W-:Y:S05]  /*18c0*/  BSYNC.RECONVERGENT B4 ;  /* 0x0000000000047941 */ /* 0x000fea0003800200 */
.L_x_28:
        /* <DEDUP_REMOVED lines=26> */
.L_x_24:
[CC--:B------:R-:W-:Y:S02]  /*1a70*/  FMNMX R10, R15.reuse, R2.reuse, PT ;  /* 0x000000020f0a7209 */ /* 0x0c0fe40003800000 */
[----:B------:R-:W-:Y:S02]  /*1a80*/  FMNMX R11, R15, R2, !PT ;  /* 0x000000020f0b7209 */ /* 0x000fe40007800000 */
[----:B------:R-:W-:Y:S02]  /*1a90*/  FSETP.GEU.AND P0, PT, R10, 9.9999999747524270788e-07, PT ;  /* 0x358637bd0a00780b */ /* 0x000fe40003f0e000 */
[----:B------:R-:W-:-:S13]  /*1aa0*/  FSETP.LEU.AND P1, PT, R11, 1000000, PT ;  /* 0x497424000b00780b */ /* 0x000fda0003f2b000 */
[----:B------:R-:W-:Y:S05]  /*1ab0*/  @P0 BRA P1, `(.L_x_30) ;  /* 0x0000000400100947 */ /* 0x000fea0000800000 */
[C---:B------:R-:W-:Y:S01]  /*1ac0*/  FSETP.GEU.AND P0, PT, R4.reuse, 1.175494350822287508e-38, PT ;  /* 0x008000000400780b */ /* 0x040fe20003f0e000 */
[----:B------:R-:W-:Y:S01]  /*1ad0*/  HFMA2 R11, -RZ, RZ, 1.5048828125, 33.21875 ;  /* 0x3e055027ff0b7431 */ /* 0x000fe200000001ff */
[----:B------:R-:W-:Y:S11]  /*1ae0*/  BSSY.RECONVERGENT B4, `(.L_x_31) ;  /* 0x0000025000047945 */ /* 0x000ff60003800200 */
        /* <DEDUP_REMOVED lines=9> */
[C---:B------:R-:W-:Y:S02]  /*1b80*/  FFMA R11, R12.reuse, -R11, 0.14084610342979431152 ;  /* 0x3e1039f60c0b7423 */ /* 0x040fe4000000080b */
[----:B------:R-:W-:Y:S01]  /*1b90*/  FFMA R10, R13, 1.1920928955078125e-07, R10 ;  /* 0x340000000d0a7823 */ /* 0x000fe2000000000a */
[----:B------:R-:W-:Y:S02]  /*1ba0*/  IMAD.MOV.U32 R13, RZ, RZ, 0x7f800000 ;  /* 0x7f800000ff0d7424 */ /* 0x000fe400078e00ff */
[----:B------:R-:W-:-:S04]  /*1bb0*/  FFMA R11, R12, R11, -0.12148627638816833496 ;  /* 0xbdf8cdcc0c0b7423 */ /* 0x000fc8000000000b */
[----:B------:R-:W-:Y:S01]  /*1bc0*/  FFMA R15, R12, R11, 0.13980610668659210205 ;  /* 0x3e0f29550c0f7423 */ /* 0x000fe2000000000b */
[----:B------:R-:W-:-:S03]  /*1bd0*/  FSEL R11, |R3|, |R0|, !P2 ;  /* 0x40000000030b7208 */ /* 0x000fc60005000200 */
[C---:B------:R-:W-:Y:S01]  /*1be0*/  FFMA R15, R12.reuse, R15, -0.16684235632419586182 ;  /* 0xbe2ad8b90c0f7423 */ /* 0x040fe2000000000f */
[----:B------:R-:W0:Y:S03]  /*1bf0*/  MUFU.RCP R14, R11 ;  /* 0x0000000b000e7308 */ /* 0x000e260000001000 */
[----:B------:R-:W-:-:S04]  /*1c00*/  FFMA R15, R12, R15, 0.20012299716472625732 ;  /* 0x3e4ced0b0c0f7423 */ /* 0x000fc8000000000f */
[C---:B------:R-:W-:Y:S01]  /*1c10*/  FFMA R15, R12.reuse, R15, -0.24999669194221496582 ;  /* 0xbe7fff220c0f7423 */ /* 0x040fe2000000000f */
[----:B------:R-:W1:Y:S03]  /*1c20*/  FCHK P1, R2, R11 ;  /* 0x0000000b02007302 */ /* 0x000e660000020000 */
[----:B------:R-:W-:-:S04]  /*1c30*/  FFMA R15, R12, R15, 0.33333182334899902344 ;  /* 0x3eaaaa780c0f7423 */ /* 0x000fc8000000000f */
[----:B------:R-:W-:Y:S01]  /*1c40*/  FFMA R15, R12, R15, -0.5 ;  /* 0xbf0000000c0f7423 */ /* 0x000fe2000000000f */
[----:B0-----:R-:W-:-:S03]  /*1c50*/  FFMA R17, -R11, R14, 1 ;  /* 0x3f8000000b117423 */ /* 0x001fc6000000010e */
[----:B------:R-:W-:Y:S01]  /*1c60*/  FMUL R15, R12, R15 ;  /* 0x0000000f0c0f7220 */ /* 0x000fe20000400000 */
[----:B------:R-:W-:-:S03]  /*1c70*/  FFMA R17, R14, R17, R14 ;  /* 0x000000110e117223 */ /* 0x000fc6000000000e */
[----:B------:R-:W-:Y:S01]  /*1c80*/  FFMA R15, R12, R15, R12 ;  /* 0x0000000f0c0f7223 */ /* 0x000fe2000000000c */
[----:B------:R-:W-:-:S03]  /*1c90*/  FFMA R12, R2, R17, RZ ;  /* 0x00000011020c7223 */ /* 0x000fc600000000ff */
[----:B------:R-:W-:Y:S01]  /*1ca0*/  FFMA R10, R10, 0.69314718246459960938, R15 ;  /* 0x3f3172180a0a7823 */ /* 0x000fe2000000000f */
[----:B------:R-:W-:Y:S01]  /*1cb0*/  @P0 FFMA R10, R4, R13, +INF ;  /* 0x7f800000040a0423 */ /* 0x000fe2000000000d */
[----:B------:R-:W-:-:S04]  /*1cc0*/  FFMA R4, -R11, R12, R2 ;  /* 0x0000000c0b047223 */ /* 0x000fc80000000102 */
[----:B------:R-:W-:Y:S01]  /*1cd0*/  FFMA R4, R17, R4, R12 ;  /* 0x0000000411047223 */ /* 0x000fe2000000000c */
[----:B------:R-:W-:Y:S01]  /*1ce0*/  FSEL R13, R10, -INF , P3 ;  /* 0xff8000000a0d7808 */ /* 0x000fe20001800000 */
[----:B-1----:R-:W-:Y:S06]  /*1cf0*/  @!P1 BRA `(.L_x_32) ;  /* 0x00000000000c9947 */ /* 0x002fec0003800000 */
[----:B------:R-:W-:Y:S02]  /*1d00*/  MOV R4, R2 ;  /* 0x0000000200047202 */ /* 0x000fe40000000f00 */
[----:B------:R-:W-:-:S07]  /*1d10*/  MOV R12, 0x1d30 ;  /* 0x00001d30000c7802 */ /* 0x000fce0000000f00 */
[----:B------:R-:W-:Y:S05]  /*1d20*/  CALL.REL.NOINC `($__internal_1_$__cuda_sm3x_div_rn_noftz_f32_slowpath) ;  /* 0x0000003800947944 */ /* 0x000fea0003c00000 */
.L_x_32:
[----:B------:R-:W-:Y:S05]  /*1d30*/  BSYNC.RECONVERGENT B4 ;  /* 0x0000000000047941 */ /* 0x000fea0003800200 */
.L_x_31:
[----:B------:R-:W-:Y:S02]  /*1d40*/  IMAD.MOV.U32 R15, RZ, RZ, 0x3b33710b ;  /* 0x3b33710bff0f7424 */ /* 0x000fe400078e00ff */
[----:B------:R-:W-:Y:S01]  /*1d50*/  FMUL R2, R4, R4 ;  /* 0x0000000404027220 */ /* 0x000fe20000400000 */
[----:B------:R-:W-:Y:S02]  /*1d60*/  MOV R10, 0x3f6ee581 ;  /* 0x3f6ee581000a7802 */ /* 0x000fe40000000f00 */
[----:B------:R-:W-:Y:S01]  /*1d70*/  ISETP.GE.AND P1, PT, R0, RZ, PT ;  /* 0x000000ff0000720c */ /* 0x000fe20003f26270 */
[----:B------:R-:W-:Y:S01]  /*1d80*/  FFMA R15, R2, R15, -0.015681877732276916504 ;  /* 0xbc807748020f7423 */ /* 0x000fe2000000000f */
[----:B------:R-:W-:Y:S02]  /*1d90*/  FSETP.NEU.AND P3, PT, |R0|, |R3|, PT ;  /* 0x400000030000720b */ /* 0x000fe40003f6d200 */
[----:B------:R-:W-:Y:S01]  /*1da0*/  FSETP.NEU.AND P0, PT, R11, RZ, PT ;  /* 0x000000ff0b00720b */ /* 0x000fe20003f0d000 */
[----:B------:R-:W-:Y:S01]  /*1db0*/  FFMA R15, R2, R15, 0.042200751602649688721 ;  /* 0x3d2cdab2020f7423 */ /* 0x000fe2000000000f */
[----:B------:R-:W-:-:S03]  /*1dc0*/  FADD R11, |R0|, |R3| ;  /* 0x40000003000b7221 */ /* 0x000fc60000000200 */
        /* <DEDUP_REMOVED lines=19> */
.L_x_30:
[----:B------:R-:W-:-:S13]  /*1f00*/  FSETP.GE.AND P0, PT, R15, 1, PT ;  /* 0x3f8000000f00780b */ /* 0x000fda0003f06000 */
[----:B------:R-:W-:Y:S05]  /*1f10*/  @!P0 BRA `(.L_x_33) ;  /* 0x0000000400248947 */ /* 0x000fea0003800000 */
[----:B------:R-:W-:Y:S01]  /*1f20*/  FSEL R11, |R3|, |R0|, !P2 ;  /* 0x40000000030b7208 */ /* 0x000fe20005000200 */
[----:B------:R-:W-:Y:S01]  /*1f30*/  IMAD.MOV.U32 R15, RZ, RZ, 0x3e800000 ;  /* 0x3e800000ff0f7424 */ /* 0x000fe200078e00ff */
[----:B------:R-:W-:Y:S01]  /*1f40*/  BSSY.RECONVERGENT B4, `(.L_x_34) ;  /* 0x000002c000047945 */ /* 0x000fe20003800200 */
[----:B------:R-:W-:Y:S02]  /*1f50*/  IMAD.MOV.U32 R17, RZ, RZ, 0x3d39bf78 ;  /* 0x3d39bf78ff117424 */ /* 0x000fe400078e00ff */
[C---:B------:R-:W-:Y:S01]  /*1f60*/  FADD R4, R11.reuse, -1 ;  /* 0xbf8000000b047421 */ /* 0x040fe20000000000 */
[----:B------:R-:W-:-:S04]  /*1f70*/  FADD R13, R11, 1 ;  /* 0x3f8000000b0d7421 */ /* 0x000fc80000000000 */
[----:B------:R-:W-:-:S04]  /*1f80*/  FMUL R13, R4, R13 ;  /* 0x0000000d040d7220 */ /* 0x000fc80000400000 */
[----:B------:R-:W-:-:S04]  /*1f90*/  FFMA R4, R2, R2, R13 ;  /* 0x0000000202047223 */ /* 0x000fc8000000000d */
[C---:B------:R-:W-:Y:S01]  /*1fa0*/  FADD.RZ R10, R4.reuse, 1 ;  /* 0x3f800000040a7421 */ /* 0x040fe2000000c000 */
[----:B------:R-:W-:-:S04]  /*1fb0*/  ISETP.GE.U32.AND P1, PT, R4, 0x7f800000, PT ;  /* 0x7f8000000400780c */ /* 0x000fc80003f26070 */
[----:B------:R-:W-:Y:S02]  /*1fc0*/  IADD3 R10, PT, PT, R10, -0x3f400000, RZ ;  /* 0xc0c000000a0a7810 */ /* 0x000fe40007ffe0ff */
[----:B------:R-:W-:Y:S02]  /*1fd0*/  ISETP.GT.AND P0, PT, R4, -0x40800000, P1 ;  /* 0xbf8000000400780c */ /* 0x000fe40000f04270 */
[----:B------:R-:W-:-:S04]  /*1fe0*/  LOP3.LUT R13, R10, 0xff800000, RZ, 0xc0, !PT ;  /* 0xff8000000a0d7812 */ /* 0x000fc800078ec0ff */
[----:B------:R-:W-:Y:S02]  /*1ff0*/  IADD3 R12, PT, PT, -R13, 0x40800000, RZ ;  /* 0x408000000d0c7810 */ /* 0x000fe40007ffe1ff */
[-C--:B------:R-:W-:Y:S02]  /*2000*/  IADD3 R10, PT, PT, R4, -R13.reuse, RZ ;  /* 0x8000000d040a7210 */ /* 0x080fe40007ffe0ff */
[----:B------:R-:W-:Y:S01]  /*2010*/  I2FP.F32.S32 R13, R13 ;  /* 0x0000000d000d7245 */ /* 0x000fe20000201400 */
[----:B------:R-:W-:Y:S01]  /*2020*/  FFMA R15, R12, R15, -1 ;  /* 0xbf8000000c0f7423 */ /* 0x000fe2000000000f */
[----:B------:R-:W-:Y:S01]  /*2030*/  @P1 FSETP.NEU.AND P3, PT, R4, RZ, PT ;  /* 0x000000ff0400120b */ /* 0x000fe20003f6d000 */
[----:B------:R-:W0:Y:S02]  /*2040*/  MUFU.RCP R12, R11 ;  /* 0x0000000b000c7308 */ /* 0x000e240000001000 */
[----:B------:R-:W-:Y:S01]  /*2050*/  FADD R10, R10, R15 ;  /* 0x0000000f0a0a7221 */ /* 0x000fe20000000000 */
[----:B------:R-:W-:-:S03]  /*2060*/  FMUL R13, R13, 1.1920928955078125e-07 ;  /* 0x340000000d0d7820 */ /* 0x000fc60000400000 */
[----:B------:R-:W-:-:S04]  /*2070*/  FFMA R15, R10, -R17, 0.10546888411045074463 ;  /* 0x3dd800120a0f7423 */ /* 0x000fc80000000811 */
[----:B------:R-:W-:-:S04]  /*2080*/  FFMA R15, R10, R15, -0.13229703903198242188 ;  /* 0xbe0778e00a0f7423 */ /* 0x000fc8000000000f */
[----:B------:R-:W-:Y:S01]  /*2090*/  FFMA R15, R10, R15, 0.14491446316242218018 ;  /* 0x3e1464750a0f7423 */ /* 0x000fe2000000000f */
[----:B0-----:R-:W-:-:S03]  /*20a0*/  FFMA R17, -R11, R12, 1 ;  /* 0x3f8000000b117423 */ /* 0x001fc6000000010c */
[----:B------:R-:W-:Y:S01]  /*20b0*/  FFMA R15, R10, R15, -0.16641564667224884033 ;  /* 0xbe2a68dd0a0f7423 */ /* 0x000fe2000000000f */
[----:B------:R-:W-:-:S03]  /*20c0*/  FFMA R17, R12, R17, R12 ;  /* 0x000000110c117223 */ /* 0x000fc6000000000c */
[----:B------:R-:W-:-:S04]  /*20d0*/  FFMA R15, R10, R15, 0.19988867640495300293 ;  /* 0x3e4caf9e0a0f7423 */ /* 0x000fc8000000000f */
[----:B------:R-:W-:-:S04]  /*20e0*/  FFMA R15, R10, R15, -0.25000196695327758789 ;  /* 0xbe8000420a0f7423 */ /* 0x000fc8000000000f */
[----:B------:R-:W-:-:S04]  /*20f0*/  FFMA R15, R10, R15, 0.33333510160446166992 ;  /* 0x3eaaaae60a0f7423 */ /* 0x000fc8000000000f */
[----:B------:R-:W-:-:S04]  /*2100*/  FFMA R15, R10, R15, -0.5 ;  /* 0xbf0000000a0f7423 */ /* 0x000fc8000000000f */
[----:B------:R-:W-:-:S04]  /*2110*/  FMUL R15, R10, R15 ;  /* 0x0000000f0a0f7220 */ /* 0x000fc80000400000 */
[----:B------:R-:W-:Y:S01]  /*2120*/  FFMA R10, R10, R15, R10 ;  /* 0x0000000f0a0a7223 */ /* 0x000fe2000000000a */
[----:B------:R-:W-:-:S03]  /*2130*/  @P1 MOV R15, 0x7f800000 ;  /* 0x7f800000000f1802 */ /* 0x000fc60000000f00 */
[----:B------:R-:W-:Y:S01]  /*2140*/  FFMA R13, R13, 0.69314718246459960938, R10 ;  /* 0x3f3172180d0d7823 */ /* 0x000fe2000000000a */
[----:B------:R-:W-:Y:S01]  /*2150*/  FFMA R10, R2, R17, RZ ;  /* 0x00000011020a7223 */ /* 0x000fe200000000ff */
[----:B------:R-:W-:Y:S01]  /*2160*/  @P0 FFMA R13, R4, R15, +INF ;  /* 0x7f800000040d0423 */ /* 0x000fe2000000000f */
[----:B------:R-:W0:Y:S02]  /*2170*/  FCHK P0, R2, R11 ;  /* 0x0000000b02007302 */ /* 0x000e240000000000 */
[----:B------:R-:W-:Y:S02]  /*2180*/  FFMA R4, -R11, R10, R2 ;  /* 0x0000000a0b047223 */ /* 0x000fe40000000102 */
[----:B------:R-:W-:Y:S02]  /*2190*/  @P1 FSEL R13, R13, -RZ, P3 ;  /* 0x800000ff0d0d1208 */ /* 0x000fe40001800000 */
[----:B------:R-:W-:-:S03]  /*21a0*/  FFMA R4, R17, R4, R10 ;  /* 0x0000000411047223 */ /* 0x000fc6000000000a */
[----:B------:R-:W-:Y:S01]  /*21b0*/  FMUL R13, R13, 0.5 ;  /* 0x3f0000000d0d7820 */ /* 0x000fe20000400000 */
[----:B0-----:R-:W-:Y:S06]  /*21c0*/  @!P0 BRA `(.L_x_35) ;  /* 0x00000000000c8947 */ /* 0x001fec0003800000 */
[----:B------:R-:W-:Y:S01]  /*21d0*/  IMAD.MOV.U32 R4, RZ, RZ, R2 ;  /* 0x000000ffff047224 */ /* 0x000fe200078e0002 */
[----:B------:R-:W-:-:S07]  /*21e0*/  MOV R12, 0x2200 ;  /* 0x00002200000c7802 */ /* 0x000fce0000000f00 */
[----:B------:R-:W-:Y:S05]  /*21f0*/  CALL.REL.NOINC `($__internal_1_$__cuda_sm3x_div_rn_noftz_f32_slowpath) ;  /* 0x0000003400607944 */ /* 0x000fea0003c00000 */
.L_x_35:
[----:B------:R-:W-:Y:S05]  /*2200*/  BSYNC.RECONVERGENT B4 ;  /* 0x0000000000047941 */ /* 0x000fea0003800200 */
.L_x_34:
[----:B------:R-:W-:Y:S02]  /*2210*/  HFMA2 R11, -RZ, RZ, 0.89990234375, 10328 ;  /* 0x3b33710bff0b7431 */ /* 0x000fe400000001ff */
[----:B------:R-:W-:Y:S01]  /*2220*/  FMUL R2, R4, R4 ;  /* 0x0000000404027220 */ /* 0x000fe20000400000 */
[----:B------:R-:W-:Y:S01]  /*2230*/  IMAD.MOV.U32 R10, RZ, RZ, 0x3f6ee581 ;  /* 0x3f6ee581ff0a7424 */ /* 0x000fe200078e00ff */
[C---:B------:R-:W-:Y:S02]  /*2240*/  ISETP.GE.AND P0, PT, R0.reuse, RZ, PT ;  /* 0x000000ff0000720c */ /* 0x040fe40003f06270 */
[----:B------:R-:W-:Y:S01]  /*2250*/  FSETP.NEU.AND P1, PT, |R0|, |R3|, PT ;  /* 0x400000030000720b */ /* 0x000fe20003f2d200 */
[----:B------:R-:W-:-:S04]  /*2260*/  FFMA R11, R2, R11, -0.015681877732276916504 ;  /* 0xbc807748020b7423 */ /* 0x000fc8000000000b */
        /* <DEDUP_REMOVED lines=13> */
[----:B------:R-:W-:Y:S01]  /*2340*/  MOV R4, 0x4016cbe4 ;  /* 0x4016cbe400047802 */ /* 0x000fe20000000f00 */
[----:B------:R-:W-:-:S03]  /*2350*/  FADD R11, |R0|, |R3| ;  /* 0x40000003000b7221 */ /* 0x000fc60000000200 */
[----:B------:R-:W-:Y:S02]  /*2360*/  @!P1 FSEL R2, R4, 0.78539818525314331055, !P0 ;  /* 0x3f490fdb04029808 */ /* 0x000fe40004000000 */
[----:B------:R-:W-:Y:S02]  /*2370*/  FSETP.NAN.AND P0, PT, |R11|, |R11|, PT ;  /* 0x4000000b0b00720b */ /* 0x000fe40003f08200 */
[----:B------:R-:W-:-:S04]  /*2380*/  LOP3.LUT R2, R2, 0x80000000, R3, 0xb8, !PT ;  /* 0x8000000002027812 */ /* 0x000fc800078eb803 */
[----:B------:R-:W-:Y:S01]  /*2390*/  FSEL R3, R11, R2, P0 ;  /* 0x000000020b037208 */ /* 0x000fe20000000000 */
[----:B------:R-:W-:Y:S06]  /*23a0*/  BRA `(.L_x_13) ;  /* 0x0000000c00907947 */ /* 0x000fec0003800000 */
.L_x_33:
[----:B------:R-:W-:-:S04]  /*23b0*/  FMUL R4, R2, R2 ;  /* 0x0000000202047220 */ /* 0x000fc80000400000 */
[----:B------:R-:W-:-:S05]  /*23c0*/  FFMA R15, R15, R15, R4 ;  /* 0x0000000f0f0f7223 */ /* 0x000fca0000000004 */
[----:B------:R-:W-:-:S13]  /*23d0*/  FSETP.GTU.AND P0, PT, R15, 0.69999998807907104492, PT ;  /* 0x3f3333330f00780b */ /* 0x000fda0003f0c000 */
[----:B------:R-:W-:Y:S05]  /*23e0*/  @P0 BRA `(.L_x_36) ;  /* 0x0000000400100947 */ /* 0x000fea0003800000 */
[C---:B------:R-:W-:Y:S01]  /*23f0*/  FSETP.GEU.AND P0, PT, R15.reuse, 1.175494350822287508e-38, PT ;  /* 0x008000000f00780b */ /* 0x040fe20003f0e000 */
[----:B------:R-:W-:Y:S01]  /*2400*/  IMAD.MOV.U32 R11, RZ, RZ, 0x3e055027 ;  /* 0x3e055027ff0b7424 */ /* 0x000fe200078e00ff */
[----:B------:R-:W-:Y:S11]  /*2410*/  BSSY.RECONVERGENT B4, `(.L_x_37) ;  /* 0x0000027000047945 */ /* 0x000ff60003800200 */
[----:B------:R-:W-:-:S04]  /*2420*/  @!P0 FMUL R15, R15, 8388608 ;  /* 0x4b0000000f0f8820 */ /* 0x000fc80000400000 */
[C---:B------:R-:W-:Y:S01]  /*2430*/  VIADD R4, R15.reuse, 0xc0d55555 ;  /* 0xc0d555550f047836 */ /* 0x040fe20000000000 */
[----:B------:R-:W-:-:S04]  /*2440*/  FSETP.NEU.AND P1, PT, R15, RZ, PT ;  /* 0x000000ff0f00720b */ /* 0x000fc80003f2d000 */
[----:B------:R-:W-:-:S04]  /*2450*/  LOP3.LUT R10, R4, 0xff800000, RZ, 0xc0, !PT ;  /* 0xff800000040a7812 */ /* 0x000fc800078ec0ff */
[----:B------:R-:W-:-:S05]  /*2460*/  IADD3 R4, PT, PT, R15, -R10, RZ ;  /* 0x8000000a0f047210 */ /* 0x000fca0007ffe0ff */
[----:B------:R-:W-:Y:S01]  /*2470*/  FADD R12, R4, -1 ;  /* 0xbf800000040c7421 */ /* 0x000fe20000000000 */
[----:B------:R-:W-:Y:S02]  /*2480*/  FSEL R4, RZ, -23, P0 ;  /* 0xc1b80000ff047808 */ /* 0x000fe40000000000 */
[----:B------:R-:W-:Y:S01]  /*2490*/  ISETP.GT.U32.AND P0, PT, R15, 0x7f7fffff, PT ;  /* 0x7f7fffff0f00780c */ /* 0x000fe20003f04070 */
[----:B------:R-:W-:-:S04]  /*24a0*/  FFMA R11, R12, -R11, 0.14084610342979431152 ;  /* 0x3e1039f60c0b7423 */ /* 0x000fc8000000080b */
[----:B------:R-:W-:-:S04]  /*24b0*/  FFMA R11, R12, R11, -0.12148627638816833496 ;  /* 0xbdf8cdcc0c0b7423 */ /* 0x000fc8000000000b */
[----:B------:R-:W-:-:S04]  /*24c0*/  FFMA R11, R12, R11, 0.13980610668659210205 ;  /* 0x3e0f29550c0b7423 */ /* 0x000fc8000000000b */
[----:B------:R-:W-:Y:S01]  /*24d0*/  FFMA R13, R12, R11, -0.16684235632419586182 ;  /* 0xbe2ad8b90c0d7423 */ /* 0x000fe2000000000b */
[----:B------:R-:W-:-:S03]  /*24e0*/  FSEL R11, |R3|, |R0|, !P2 ;  /* 0x40000000030b7208 */ /* 0x000fc60005000200 */
[C---:B------:R-:W-:Y:S01]  /*24f0*/  FFMA R13, R12.reuse, R13, 0.20012299716472625732 ;  /* 0x3e4ced0b0c0d7423 */ /* 0x040fe2000000000d */
[----:B------:R-:W0:Y:S03]  /*2500*/  MUFU.RCP R14, R11 ;  /* 0x0000000b000e7308 */ /* 0x000e260000001000 */
[----:B------:R-:W-:-:S04]  /*2510*/  FFMA R13, R12, R13, -0.24999669194221496582 ;  /* 0xbe7fff220c0d7423 */ /* 0x000fc8000000000d */
[----:B------:R-:W-:-:S04]  /*2520*/  FFMA R13, R12, R13, 0.33333182334899902344 ;  /* 0x3eaaaa780c0d7423 */ /* 0x000fc8000000000d */
[----:B------:R-:W-:Y:S01]  /*2530*/  FFMA R17, R12, R13, -0.5 ;  /* 0xbf0000000c117423 */ /* 0x000fe2000000000d */
[----:B------:R-:W-:-:S03]  /*2540*/  I2FP.F32.S32 R13, R10 ;  /* 0x0000000a000d7245 */ /* 0x000fc60000201400 */
[C---:B------:R-:W-:Y:S02]  /*2550*/  FMUL R17, R12.reuse, R17 ;  /* 0x000000110c117220 */ /* 0x040fe40000400000 */
[----:B------:R-:W-:Y:S01]  /*2560*/  FFMA R4, R13, 1.1920928955078125e-07, R4 ;  /* 0x340000000d047823 */ /* 0x000fe20000000004 */
[----:B0-----:R-:W-:Y:S01]  /*2570*/  FFMA R19, -R11, R14, 1 ;  /* 0x3f8000000b137423 */ /* 0x001fe2000000010e */
[----:B------:R-:W-:Y:S01]  /*2580*/  FFMA R17, R12, R17, R12 ;  /* 0x000000110c117223 */ /* 0x000fe2000000000c */
[----:B------:R-:W-:Y:S02]  /*2590*/  MOV R12, 0x7f800000 ;  /* 0x7f800000000c7802 */ /* 0x000fe40000000f00 */
[----:B------:R-:W-:Y:S01]  /*25a0*/  FFMA R19, R14, R19, R14 ;  /* 0x000000130e137223 */ /* 0x000fe2000000000e */
[----:B------:R-:W-:Y:S02]  /*25b0*/  FFMA R4, R4, 0.69314718246459960938, R17 ;  /* 0x3f31721804047823 */ /* 0x000fe40000000011 */
[----:B------:R-:W-:Y:S01]  /*25c0*/  @P0 FFMA R4, R15, R12, +INF ;  /* 0x7f8000000f040423 */ /* 0x000fe2000000000c */
[----:B------:R-:W0:Y:S01]  /*25d0*/  FCHK P0, R2, R11 ;  /* 0x0000000b02007302 */ /* 0x000e220000000000 */
[----:B------:R-:W-:-:S02]  /*25e0*/  FFMA R10, R2, R19, RZ ;  /* 0x00000013020a7223 */ /* 0x000fc400000000ff */
[----:B------:R-:W-:Y:S02]  /*25f0*/  FMUL R4, R4, 0.5 ;  /* 0x3f00000004047820 */ /* 0x000fe40000400000 */
[----:B------:R-:W-:-:S03]  /*2600*/  FFMA R12, -R11, R10, R2 ;  /* 0x0000000a0b0c7223 */ /* 0x000fc60000000102 */
[----:B------:R-:W-:Y:S01]  /*2610*/  FSEL R13, R4, -INF , P1 ;  /* 0xff800000040d7808 */ /* 0x000fe20000800000 */
[----:B------:R-:W-:Y:S01]  /*2620*/  FFMA R10, R19, R12, R10 ;  /* 0x0000000c130a7223 */ /* 0x000fe2000000000a */
[----:B0-----:R-:W-:Y:S06]  /*2630*/  @!P0 BRA `(.L_x_38) ;  /* 0x0000000000108947 */ /* 0x001fec0003800000 */
[----:B------:R-:W-:Y:S01]  /*2640*/  IMAD.MOV.U32 R4, RZ, RZ, R2 ;  /* 0x000000ffff047224 */ /* 0x000fe200078e0002 */
[----:B------:R-:W-:-:S07]  /*2650*/  MOV R12, 0x2670 ;  /* 0x00002670000c7802 */ /* 0x000fce0000000f00 */
[----:B------:R-:W-:Y:S05]  /*2660*/  CALL.REL.NOINC `($__internal_1_$__cuda_sm3x_div_rn_noftz_f32_slowpath) ;  /* 0x0000003000447944 */ /* 0x000fea0003c00000 */
[----:B------:R-:W-:-:S07]  /*2670*/  MOV R10, R4 ;  /* 0x00000004000a7202 */ /* 0x000fce0000000f00 */
.L_x_38:
[----:B------:R-:W-:Y:S05]  /*2680*/  BSYNC.RECONVERGENT B4 ;  /* 0x0000000000047941 */ /* 0x000fea0003800200 */
.L_x_37:
[----:B------:R-:W-:Y:S02]  /*2690*/  IMAD.MOV.U32 R11, RZ, RZ, 0x3b33710b ;  /* 0x3b33710bff0b7424 */ /* 0x000fe400078e00ff */
[----:B------:R-:W-:Y:S01]  /*26a0*/  FMUL R2, R10, R10 ;  /* 0x0000000a0a027220 */ /* 0x000fe20000400000 */
[----:B------:R-:W-:Y:S01]  /*26b0*/  HFMA2 R4, -RZ, RZ, 1.857421875, -1409 ;  /* 0x3f6ee581ff047431 */ /* 0x000fe200000001ff */
[----:B------:R-:W-:Y:S02]  /*26c0*/  ISETP.GE.AND P0, PT, R0, RZ, PT ;  /* 0x000000ff0000720c */ /* 0x000fe40003f06270 */
        /* <DEDUP_REMOVED lines=9> */
[----:B------:R-:W-:-:S04]  /*2760*/  FFMA R11, R11, R10, R10 ;  /* 0x0000000a0b0b7223 */ /* 0x000fc8000000000a */
[C---:B------:R-:W-:Y:S01]  /*2770*/  FFMA R2, R4.reuse, 1.6832555532455444336, -R11 ;  /* 0x3fd774eb04027823 */ /* 0x040fe2000000080b */
[----:B------:R-:W-:-:S04]  /*2780*/  FSEL R4, R4, 1.8663789033889770508, !P2 ;  /* 0x3feee58104047808 */ /* 0x000fc80005000000 */
        /* <DEDUP_REMOVED lines=10> */
.L_x_36:
[----:B------:R-:W-:Y:S01]  /*2830*/  FSEL R2, |R3|, |R0|, !P2 ;  /* 0x4000000003027208 */ /* 0x000fe20005000200 */
[----:B------:R-:W-:Y:S01]  /*2840*/  BSSY.RECONVERGENT B1, `(.L_x_39) ;  /* 0x0000048000017945 */ /* 0x000fe20003800200 */
[----:B------:R-:W-:Y:S02]  /*2850*/  FSEL R10, |R0|, |R3|, !P2 ;  /* 0x40000003000a7208 */ /* 0x000fe40005000200 */
[----:B------:R-:W-:Y:S02]  /*2860*/  LOP3.LUT R11, R2, 0xffff0000, RZ, 0xc0, !PT ;  /* 0xffff0000020b7812 */ /* 0x000fe400078ec0ff */
[----:B------:R-:W-:-:S03]  /*2870*/  LOP3.LUT R15, R10, 0xffff0000, RZ, 0xc0, !PT ;  /* 0xffff00000a0f7812 */ /* 0x000fc600078ec0ff */
[----:B------:R-:W-:Y:S01]  /*2880*/  FADD R4, R2, -R11 ;  /* 0x8000000b02047221 */ /* 0x000fe20000000000 */
[C---:B------:R-:W-:Y:S01]  /*2890*/  FMUL R2, R11.reuse, R11 ;  /* 0x0000000b0b027220 */ /* 0x040fe20000400000 */
[----:B------:R-:W-:Y:S01]  /*28a0*/  FADD R10, R10, -R15 ;  /* 0x8000000f0a0a7221 */ /* 0x000fe20000000000 */
[----:B------:R-:W-:Y:S01]  /*28b0*/  FADD R14, R11, R11 ;  /* 0x0000000b0b0e7221 */ /* 0x000fe20000000000 */
[C---:B------:R-:W-:Y:S01]  /*28c0*/  FMUL R11, R15.reuse, R15 ;  /* 0x0000000f0f0b7220 */ /* 0x040fe20000400000 */
[----:B------:R-:W-:Y:S01]  /*28d0*/  LOP3.LUT R13, R4, 0xffff0000, RZ, 0xc0, !PT ;  /* 0xffff0000040d7812 */ /* 0x000fe200078ec0ff */
[----:B------:R-:W-:Y:S01]  /*28e0*/  FADD R15, R15, R15 ;  /* 0x0000000f0f0f7221 */ /* 0x000fe20000000000 */
[----:B------:R-:W-:-:S03]  /*28f0*/  LOP3.LUT R19, R10, 0xffff0000, RZ, 0xc0, !PT ;  /* 0xffff00000a137812 */ /* 0x000fc600078ec0ff */
[----:B------:R-:W-:Y:S01]  /*2900*/  FADD R17, R4, -R13 ;  /* 0x8000000d04117221 */ /* 0x000fe20000000000 */
[C---:B------:R-:W-:Y:S01]  /*2910*/  FMUL R4, R13.reuse, R13 ;  /* 0x0000000d0d047220 */ /* 0x040fe20000400000 */
[----:B------:R-:W-:Y:S01]  /*2920*/  FADD R20, R10, -R19 ;  /* 0x800000130a147221 */ /* 0x000fe20000000000 */
[CC--:B------:R-:W-:Y:S01]  /*2930*/  FMUL R10, R13.reuse, R14.reuse ;  /* 0x0000000e0d0a7220 */ /* 0x0c0fe20000400000 */
[----:B------:R-:W-:Y:S01]  /*2940*/  FADD R16, R13, R13 ;  /* 0x0000000d0d107221 */ /* 0x000fe20000000000 */
[C---:B------:R-:W-:Y:S01]  /*2950*/  FMUL R13, R19.reuse, R15 ;  /* 0x0000000f130d7220 */ /* 0x040fe20000400000 */
[C---:B------:R-:W-:Y:S01]  /*2960*/  FMUL R12, R19.reuse, R19 ;  /* 0x00000013130c7220 */ /* 0x040fe20000400000 */
[----:B------:R-:W-:Y:S01]  /*2970*/  FADD R19, R19, R19 ;  /* 0x0000001313137221 */ /* 0x000fe20000000000 */
[C---:B------:R-:W-:Y:S01]  /*2980*/  FMUL R14, R17.reuse, R14 ;  /* 0x0000000e110e7220 */ /* 0x040fe20000400000 */
[C---:B------:R-:W-:Y:S01]  /*2990*/  FMUL R16, R17.reuse, R16 ;  /* 0x0000001011107220 */ /* 0x040fe20000400000 */
[C---:B------:R-:W-:Y:S01]  /*29a0*/  FMUL R15, R20.reuse, R15 ;  /* 0x0000000f140f7220 */ /* 0x040fe20000400000 */
[C---:B------:R-:W-:Y:S01]  /*29b0*/  FMUL R18, R20.reuse, R19 ;  /* 0x0000001314127220 */ /* 0x040fe20000400000 */
[----:B------:R-:W-:Y:S01]  /*29c0*/  FMUL R17, R17, R17 ;  /* 0x0000001111117220 */ /* 0x000fe20000400000 */
[----:B------:R-:W-:-:S07]  /*29d0*/  FMUL R19, R20, R20 ;  /* 0x0000001414137220 */ /* 0x000fce0000400000 */
.L_x_40:
[----:B------:R-:W-:-:S04]  /*29e0*/  FSETP.GEU.AND P1, PT, R2, R11, PT ;  /* 0x0000000b0200720b */ /* 0x000fc80003f2e000 */
[----:B------:R-:W-:Y:S02]  /*29f0*/  FSEL R25, R11, R2, P1 ;  /* 0x000000020b197208 */ /* 0x000fe40000800000 */
[----:B------:R-:W-:Y:S02]  /*2a00*/  FSEL R2, R2, R11, P1 ;  /* 0x0000000b02027208 */ /* 0x000fe40000800000 */
[CC--:B------:R-:W-:Y:S02]  /*2a10*/  FSETP.GEU.AND P3, PT, R25.reuse, R10.reuse, PT ;  /* 0x0000000a1900720b */ /* 0x0c0fe40003f6e000 */
[CC--:B------:R-:W-:Y:S02]  /*2a20*/  FSETP.GEU.AND P1, PT, R25.reuse, R10.reuse, P1 ;  /* 0x0000000a1900720b */ /* 0x0c0fe40000f2e000 */
[----:B------:R-:W-:Y:S02]  /*2a30*/  FSEL R20, R10, R25, P3 ;  /* 0x000000190a147208 */ /* 0x000fe40001800000 */
[----:B------:R-:W-:-:S02]  /*2a40*/  FSEL R11, R25, R10, P3 ;  /* 0x0000000a190b7208 */ /* 0x000fc40001800000 */
[----:B------:R-:W-:-:S04]  /*2a50*/  FSETP.GEU.AND P6, PT, R20, R13, PT ;  /* 0x0000000d1400720b */ /* 0x000fc80003fce000 */
[----:B------:R-:W-:Y:S02]  /*2a60*/  FSEL R27, R13, R20, P6 ;  /* 0x000000140d1b7208 */ /* 0x000fe40003000000 */
[----:B------:R-:W-:Y:S02]  /*2a70*/  FSEL R10, R20, R13, P6 ;  /* 0x0000000d140a7208 */ /* 0x000fe40003000000 */
[----:B------:R-:W-:-:S04]  /*2a80*/  FSETP.GEU.AND P0, PT, R27, R4, PT ;  /* 0x000000041b00720b */ /* 0x000fc80003f0e000 */
[----:B------:R-:W-:Y:S02]  /*2a90*/  FSEL R23, R4, R27, P0 ;  /* 0x0000001b04177208 */ /* 0x000fe40000000000 */
[----:B------:R-:W-:Y:S02]  /*2aa0*/  FSEL R27, R27, R4, P0 ;  /* 0x000000041b1b7208 */ /* 0x000fe40000000000 */
[CC--:B------:R-:W-:Y:S02]  /*2ab0*/  FSETP.GEU.AND P5, PT, R23.reuse, R12.reuse, PT ;  /* 0x0000000c1700720b */ /* 0x0c0fe40003fae000 */
[----:B------:R-:W-:Y:S02]  /*2ac0*/  FSETP.GEU.AND P0, PT, R20, R13, P0 ;  /* 0x0000000d1400720b */ /* 0x000fe4000070e000 */
[----:B------:R-:W-:Y:S02]  /*2ad0*/  FSEL R29, R12, R23, P5 ;  /* 0x000000170c1d7208 */ /* 0x000fe40002800000 */
[----:B------:R-:W-:-:S02]  /*2ae0*/  FSEL R4, R23, R12, P5 ;  /* 0x0000000c17047208 */ /* 0x000fc40002800000 */
[CC--:B------:R-:W-:Y:S02]  /*2af0*/  FSETP.GEU.AND P2, PT, R29.reuse, R14.reuse, PT ;  /* 0x0000000e1d00720b */ /* 0x0c0fe40003f4e000 */
[----:B------:R-:W-:Y:S02]  /*2b00*/  MOV R13, R27 ;  /* 0x0000001b000d7202 */ /* 0x000fe40000000f00 */
[----:B------:R-:W-:Y:S02]  /*2b10*/  FSEL R22, R14, R29, P2 ;  /* 0x0000001d0e167208 */ /* 0x000fe40001000000 */
[----:B------:R-:W-:Y:S02]  /*2b20*/  FSEL R24, R29, R14, P2 ;  /* 0x0000000e1d187208 */ /* 0x000fe40001000000 */
[----:B------:R-:W-:Y:S02]  /*2b30*/  FSETP.GEU.AND P4, PT, R22, R15, PT ;  /* 0x0000000f1600720b */ /* 0x000fe40003f8e000 */
[----:B------:R-:W-:-:S02]  /*2b40*/  FSETP.GEU.AND P2, PT, R23, R12, P2 ;  /* 0x0000000c1700720b */ /* 0x000fc4000174e000 */
[----:B------:R-:W-:Y:S02]  /*2b50*/  FSEL R21, R15, R22, P4 ;  /* 0x000000160f157208 */ /* 0x000fe40002000000 */
[----:B------:R-:W-:Y:S02]  /*2b60*/  FSETP.GEU.AND P2, PT, R22, R15, P2 ;  /* 0x0000000f1600720b */ /* 0x000fe4000174e000 */
[CC--:B------:R-:W-:Y:S02]  /*2b70*/  FSETP.GEU.AND P3, PT, R21.reuse, R16.reuse, PT ;  /* 0x000000101500720b */ /* 0x0c0fe40003f6e000 */
[----:B------:R-:W-:Y:S02]  /*2b80*/  FSETP.GEU.AND P2, PT, R21, R16, P2 ;  /* 0x000000101500720b */ /* 0x000fe4000174e000 */
[----:B------:R-:W-:Y:S02]  /*2b90*/  FSEL R25, R16, R21, P3 ;  /* 0x0000001510197208 */ /* 0x000fe40001800000 */
[----:B------:R-:W-:-:S02]  /*2ba0*/  FSEL R14, R22, R15, P4 ;  /* 0x0000000f160e7208 */ /* 0x000fc40002000000 */
[CC--:B------:R-:W-:Y:S02]  /*2bb0*/  FSETP.GEU.AND P6, PT, R25.reuse, R18.reuse, PT ;  /* 0x000000121900720b */ /* 0x0c0fe40003fce000 */
[----:B------:R-:W-:Y:S02]  /*2bc0*/  FSETP.GEU.AND P2, PT, R25, R18, P2 ;  /* 0x000000121900720b */ /* 0x000fe4000174e000 */
[----:B------:R-:W-:Y:S02]  /*2bd0*/  FSEL R26, R18, R25, P6 ;  /* 0x00000019121a7208 */ /* 0x000fe40003000000 */
[----:B------:R-:W-:Y:S02]  /*2be0*/  FSEL R15, R21, R16, P3 ;  /* 0x00000010150f7208 */ /* 0x000fe40001800000 */
[CC--:B------:R-:W-:Y:S02]  /*2bf0*/  FSETP.GEU.AND P5, PT, R26.reuse, R17.reuse, PT ;  /* 0x000000111a00720b */ /* 0x0c0fe40003fae000 */
[----:B------:R-:W-:-:S02]  /*2c00*/  FSETP.GEU.AND P2, PT, R26, R17, P2 ;  /* 0x000000111a00720b */ /* 0x000fc4000174e000 */
[----:B------:R-:W-:Y:S02]  /*2c10*/  FSEL R12, R17, R26, P5 ;  /* 0x0000001a110c7208 */ /* 0x000fe40002800000 */
[----:B------:R-:W-:Y:S02]  /*2c20*/  FSEL R16, R25, R18, P6 ;  /* 0x0000001219107208 */ /* 0x000fe40003000000 */
[CC--:B------:R-:W-:Y:S02]  /*2c30*/  FSETP.GEU.AND P2, PT, R12.reuse, R19.reuse, P2 ;  /* 0x000000130c00720b */ /* 0x0c0fe4000174e000 */
[----:B------:R-:W-:Y:S02]  /*2c40*/  FSETP.GEU.AND P3, PT, R12, R19, PT ;  /* 0x000000130c00720b */ /* 0x000fe40003f6e000 */
[----:B------:R-:W-:Y:S02]  /*2c50*/  PLOP3.LUT P0, PT, P1, P2, P0, 0x80, 0x0 ;  /* 0x000000000000781c */ /* 0x000fe40000f05000 */
[----:B------:R-:W-:-:S02]  /*2c60*/  FSEL R20, R19, R12, P3 ;  /* 0x0000000c13147208 */ /* 0x000fc40001800000 */
[----:B------:R-:W-:Y:S02]  /*2c70*/  FSEL R18, R26, R17, P5 ;  /* 0x000000111a127208 */ /* 0x000fe40002800000 */
[----:B------:R-:W-:Y:S01]  /*2c80*/  FSEL R17, R12, R19, P3 ;  /* 0x000000130c117208 */ /* 0x000fe20001800000 */
[----:B------:R-:W-:Y:S01]  /*2c90*/  IMAD.MOV.U32 R12, RZ, RZ, R24 ;  /* 0x000000ffff0c7224 */ /* 0x000fe200078e0018 */
[----:B------:R-:W-:-:S05]  /*2ca0*/  MOV R19, R20 ;  /* 0x0000001400137202 */ /* 0x000fca0000000f00 */
[----:B------:R-:W-:Y:S05]  /*2cb0*/  @!P0 BRA `(.L_x_40) ;  /* 0xfffffffc00488947 */ /* 0x000fea000383ffff */
[----:B------:R-:W-:Y:S05]  /*2cc0*/  BSYNC.RECONVERGENT B1 ;  /* 0x0000000000017941 */ /* 0x000fea0003800200 */
.L_x_39:
[----:B------:R-:W-:Y:S01]  /*2cd0*/  FADD R2, R2, -1 ;  /* 0xbf80000002027421 */ /* 0x000fe20000000000 */
[----:B------:R-:W-:Y:S01]  /*2ce0*/  FSETP.GEU.AND P2, PT, |R0|, |R3|, PT ;  /* 0x400000030000720b */ /* 0x000fe20003f4e200 */
[----:B------:R-:W-:Y:S02]  /*2cf0*/  BSSY.RECONVERGENT B4, `(.L_x_41) ;  /* 0x0000036000047945 */ /* 0x000fe40003800200 */
[----:B------:R-:W-:-:S04]  /*2d00*/  FADD R11, R11, R2 ;  /* 0x000000020b0b7221 */ /* 0x000fc80000000000 */
[----:B------:R-:W-:Y:S01]  /*2d10*/  FADD R10, R10, R11 ;  /* 0x0000000b0a0a7221 */ /* 0x000fe20000000000 */
[----:B------:R-:W-:-:S03]  /*2d20*/  HFMA2 R11, -RZ, RZ, 1.625, 0 ;  /* 0x3e800000ff0b7431 */ /* 0x000fc600000001ff */
[----:B------:R-:W-:-:S04]  /*2d30*/  FADD R13, R13, R10 ;  /* 0x0000000a0d0d7221 */ /* 0x000fc80000000000 */
[----:B------:R-:W-:-:S04]  /*2d40*/  FADD R13, R4, R13 ;  /* 0x0000000d040d7221 */ /* 0x000fc80000000000 */
[----:B------:R-:W-:-:S04]  /*2d50*/  FADD R13, R12, R13 ;  /* 0x0000000d0c0d7221 */ /* 0x000fc80000000000 */
[----:B------:R-:W-:-:S04]  /*2d60*/  FADD R14, R14, R13 ;  /* 0x0000000d0e0e7221 */ /* 0x000fc80000000000 */
[----:B------:R-:W-:-:S04]  /*2d70*/  FADD R15, R15, R14 ;  /* 0x0000000e0f0f7221 */ /* 0x000fc80000000000 */
[----:B------:R-:W-:-:S04]  /*2d80*/  FADD R15, R16, R15 ;  /* 0x0000000f100f7221 */ /* 0x000fc80000000000 */
[----:B------:R-:W-:Y:S01]  /*2d90*/  FADD R18, R18, R15 ;  /* 0x0000000f12127221 */ /* 0x000fe20000000000 */
[----:B------:R-:W-:-:S03]  /*2da0*/  MOV R15, 0x3d39bf78 ;  /* 0x3d39bf78000f7802 */ /* 0x000fc60000000f00 */
[----:B------:R-:W-:-:S04]  /*2db0*/  FADD R17, R17, R18 ;  /* 0x0000001211117221 */ /* 0x000fc80000000000 */
[----:B------:R-:W-:-:S04]  /*2dc0*/  FADD R20, R20, R17 ;  /* 0x0000001114147221 */ /* 0x000fc80000000000 */
[C---:B------:R-:W-:Y:S01]  /*2dd0*/  FADD.RZ R2, R20.reuse, 1 ;  /* 0x3f80000014027421 */ /* 0x040fe2000000c000 */
[----:B------:R-:W-:-:S03]  /*2de0*/  ISETP.GE.U32.AND P1, PT, R20, 0x7f800000, PT ;  /* 0x7f8000001400780c */ /* 0x000fc60003f26070 */
[----:B------:R-:W-:Y:S01]  /*2df0*/  VIADD R2, R2, 0xc0c00000 ;  /* 0xc0c0000002027836 */ /* 0x000fe20000000000 */
[----:B------:R-:W-:-:S04]  /*2e00*/  ISETP.GT.AND P0, PT, R20, -0x40800000, P1 ;  /* 0xbf8000001400780c */ /* 0x000fc80000f04270 */
[----:B------:R-:W-:-:S04]  /*2e10*/  LOP3.LUT R13, R2, 0xff800000, RZ, 0xc0, !PT ;  /* 0xff800000020d7812 */ /* 0x000fc800078ec0ff */
[----:B------:R-:W-:Y:S01]  /*2e20*/  IADD3 R4, PT, PT, -R13, 0x40800000, RZ ;  /* 0x408000000d047810 */ /* 0x000fe20007ffe1ff */
[C---:B------:R-:W-:Y:S01]  /*2e30*/  IMAD.IADD R2, R20.reuse, 0x1, -R13 ;  /* 0x0000000114027824 */ /* 0x040fe200078e0a0d */
[----:B------:R-:W-:Y:S02]  /*2e40*/  I2FP.F32.S32 R13, R13 ;  /* 0x0000000d000d7245 */ /* 0x000fe40000201400 */
[----:B------:R-:W-:Y:S01]  /*2e50*/  @P1 FSETP.NEU.AND P3, PT, R20, RZ, PT ;  /* 0x000000ff1400120b */ /* 0x000fe20003f6d000 */
[----:B------:R-:W-:Y:S02]  /*2e60*/  FFMA R11, R4, R11, -1 ;  /* 0xbf800000040b7423 */ /* 0x000fe4000000000b */
[----:B------:R-:W-:Y:S02]  /*2e70*/  FMUL R13, R13, 1.1920928955078125e-07 ;  /* 0x340000000d0d7820 */ /* 0x000fe40000400000 */
[----:B------:R-:W-:-:S04]  /*2e80*/  FADD R2, R2, R11 ;  /* 0x0000000b02027221 */ /* 0x000fc80000000000 */
[----:B------:R-:W-:-:S04]  /*2e90*/  FFMA R11, R2, -R15, 0.10546888411045074463 ;  /* 0x3dd80012020b7423 */ /* 0x000fc8000000080f */
[----:B------:R-:W-:-:S04]  /*2ea0*/  FFMA R11, R2, R11, -0.13229703903198242188 ;  /* 0xbe0778e0020b7423 */ /* 0x000fc8000000000b */
[----:B------:R-:W-:-:S04]  /*2eb0*/  FFMA R11, R2, R11, 0.14491446316242218018 ;  /* 0x3e146475020b7423 */ /* 0x000fc8000000000b */
[----:B------:R-:W-:Y:S01]  /*2ec0*/  FFMA R15, R2, R11, -0.16641564667224884033 ;  /* 0xbe2a68dd020f7423 */ /* 0x000fe2000000000b */
[----:B------:R-:W-:-:S03]  /*2ed0*/  FSEL R11, |R3|, |R0|, !P2 ;  /* 0x40000000030b7208 */ /* 0x000fc60005000200 */
[C---:B------:R-:W-:Y:S01]  /*2ee0*/  FFMA R15, R2.reuse, R15, 0.19988867640495300293 ;  /* 0x3e4caf9e020f7423 */ /* 0x040fe2000000000f */
[----:B------:R-:W0:Y:S03]  /*2ef0*/  MUFU.RCP R4, R11 ;  /* 0x0000000b00047308 */ /* 0x000e260000001000 */
[----:B------:R-:W-:-:S04]  /*2f00*/  FFMA R15, R2, R15, -0.25000196695327758789 ;  /* 0xbe800042020f7423 */ /* 0x000fc8000000000f */
[----:B------:R-:W-:-:S04]  /*2f10*/  FFMA R15, R2, R15, 0.33333510160446166992 ;  /* 0x3eaaaae6020f7423 */ /* 0x000fc8000000000f */
[----:B------:R-:W-:-:S04]  /*2f20*/  FFMA R15, R2, R15, -0.5 ;  /* 0xbf000000020f7423 */ /* 0x000fc8000000000f */
[----:B------:R-:W-:Y:S01]  /*2f30*/  FMUL R15, R2, R15 ;  /* 0x0000000f020f7220 */ /* 0x000fe20000400000 */
[----:B0-----:R-:W-:-:S03]  /*2f40*/  FFMA R17, -R11, R4, 1 ;  /* 0x3f8000000b117423 */ /* 0x001fc60000000104 */
[----:B------:R-:W-:Y:S01]  /*2f50*/  FFMA R2, R2, R15, R2 ;  /* 0x0000000f02027223 */ /* 0x000fe20000000002 */
[----:B------:R-:W-:Y:S02]  /*2f60*/  @P1 IMAD.MOV.U32 R15, RZ, RZ, 0x7f800000 ;  /* 0x7f800000ff0f1424 */ /* 0x000fe400078e00ff */
[----:B------:R-:W-:Y:S01]  /*2f70*/  FFMA R17, R4, R17, R4 ;  /* 0x0000001104117223 */ /* 0x000fe20000000004 */
[----:B------:R-:W-:Y:S01]  /*2f80*/  FSEL R4, |R0|, |R3|, !P2 ;  /* 0x4000000300047208 */ /* 0x000fe20005000200 */
[----:B------:R-:W-:Y:S01]  /*2f90*/  FFMA R13, R13, 0.69314718246459960938, R2 ;  /* 0x3f3172180d0d7823 */ /* 0x000fe20000000002 */
[----:B------:R-:W-:Y:S02]  /*2fa0*/  @P0 FFMA R13, R20, R15, +INF ;  /* 0x7f800000140d0423 */ /* 0x000fe4000000000f */
[----:B------:R-:W0:Y:S01]  /*2fb0*/  FCHK P0, R4, R11 ;  /* 0x0000000b04007302 */ /* 0x000e220000000000 */
[----:B------:R-:W-:Y:S02]  /*2fc0*/  FFMA R2, R4, R17, RZ ;  /* 0x0000001104027223 */ /* 0x000fe400000000ff */
[----:B------:R-:W-:-:S02]  /*2fd0*/  @P1 FSEL R13, R13, -RZ, P3 ;  /* 0x800000ff0d0d1208 */ /* 0x000fc40001800000 */
[----:B------:R-:W-:-:S03]  /*2fe0*/  FFMA R10, -R11, R2, R4 ;  /* 0x000000020b0a7223 */ /* 0x000fc60000000104 */
[----:B------:R-:W-:Y:S01]  /*2ff0*/  FMUL R13, R13, 0.5 ;  /* 0x3f0000000d0d7820 */ /* 0x000fe20000400000 */
[----:B------:R-:W-:Y:S01]  /*3000*/  FFMA R2, R17, R10, R2 ;  /* 0x0000000a11027223 */ /* 0x000fe20000000002 */
[----:B0-----:R-:W-:Y:S06]  /*3010*/  @!P0 BRA `(.L_x_42) ;  /* 0x00000000000c8947 */ /* 0x001fec0003800000 */
[----:B------:R-:W-:-:S07]  /*3020*/  MOV R12, 0x3040 ;  /* 0x00003040000c7802 */ /* 0x000fce0000000f00 */
[----:B------:R-:W-:Y:S05]  /*3030*/  CALL.REL.NOINC `($__internal_1_$__cuda_sm3x_div_rn_noftz_f32_slowpath) ;  /* 0x0000002400d07944 */ /* 0x000fea0003c00000 */
[----:B------:R-:W-:-:S07]  /*3040*/  MOV R2, R4 ;  /* 0x0000000400027202 */ /* 0x000fce0000000f00 */
.L_x_42:
[----:B------:R-:W-:Y:S05]  /*3050*/  BSYNC.RECONVERGENT B4 ;  /* 0x0000000000047941 */ /* 0x000fea0003800200 */
.L_x_41:
[----:B------:R-:W-:Y:S02]  /*3060*/  IMAD.MOV.U32 R11, RZ, RZ, 0x3b33710b ;  /* 0x3b33710bff0b7424 */ /* 0x000fe400078e00ff */
[----:B------:R-:W-:Y:S01]  /*3070*/  FMUL R4, R2, R2 ;  /* 0x0000000202047220 */ /* 0x000fe20000400000 */
        /* <DEDUP_REMOVED lines=22> */
[----:B------:R-:W-:-:S07]  /*31e0*/  FSEL R3, R11, R2, P0 ;  /* 0x000000020b037208 */ /* 0x000fce0000000000 */
.L_x_13:
[----:B------:R-:W-:Y:S05]  /*31f0*/  BSYNC.RECONVERGENT B3 ;  /* 0x0000000000037941 */ /* 0x000fea0003800200 */
.L_x_9:
[----:B------:R-:W-:Y:S01]  /*3200*/  FADD R0, R3, R3 ;  /* 0x0000000303007221 */ /* 0x000fe20000000000 */
[----:B------:R-:W-:Y:S01]  /*3210*/  FADD R14, R13, R13 ;  /* 0x0000000d0d0e7221 */ /* 0x000fe20000000000 */
[----:B------:R-:W-:Y:S02]  /*3220*/  BSSY.RECONVERGENT B1, `(.L_x_43) ;  /* 0x0000211000017945 */ /* 0x000fe40003800200 */
[----:B------:R-:W-:Y:S01]  /*3230*/  FFMA R11, RZ, R13, R0 ;  /* 0x0000000dff0b7223 */ /* 0x000fe20000000000 */
[----:B------:R-:W-:-:S04]  /*3240*/  FFMA R14, -RZ, R3, R14 ;  /* 0x00000003ff0e7223 */ /* 0x000fc8000000010e */
[----:B------:R-:W-:-:S13]  /*3250*/  LOP3.LUT P0, R0, R11, 0x7fffffff, RZ, 0xc0, !PT ;  /* 0x7fffffff0b007812 */ /* 0x000fda000780c0ff */
[----:B------:R-:W-:Y:S05]  /*3260*/  @P0 BRA `(.L_x_44) ;  /* 0x00000000002c0947 */ /* 0x000fea0003800000 */
[----:B------:R-:W-:Y:S01]  /*3270*/  MOV R3, 0x3bbb989d ;  /* 0x3bbb989d00037802 */ /* 0x000fe20000000f00 */
[----:B------:R-:W-:-:S04]  /*3280*/  IMAD.MOV.U32 R13, RZ, RZ, 0x437c0000 ;  /* 0x437c0000ff0d7424 */ /* 0x000fc800078e00ff */
[----:B------:R-:W-:-:S04]  /*3290*/  FFMA.SAT R0, R14, R3, 0.5 ;  /* 0x3f0000000e007423 */ /* 0x000fc80000002003 */
[----:B------:R-:W-:-:S04]  /*32a0*/  FFMA.RM R0, R0, R13, 12582913 ;  /* 0x4b40000100007423 */ /* 0x000fc8000000400d */
[C---:B------:R-:W-:Y:S01]  /*32b0*/  FADD R3, R0.reuse, -12583039 ;  /* 0xcb40007f00037421 */ /* 0x040fe20000000000 */
[----:B------:R-:W-:-:S03]  /*32c0*/  SHF.L.U32 R0, R0, 0x17, RZ ;  /* 0x0000001700007819 */ /* 0x000fc600000006ff */
[----:B------:R-:W-:-:S04]  /*32d0*/  FFMA R3, R14, 1.4426950216293334961, -R3 ;  /* 0x3fb8aa3b0e037823 */ /* 0x000fc80000000803 */
[----:B------:R-:W-:-:S06]  /*32e0*/  FFMA R3, R14, 1.925963033500011079e-08, R3 ;  /* 0x32a570600e037823 */ /* 0x000fcc0000000003 */
[----:B------:R-:W0:Y:S02]  /*32f0*/  MUFU.EX2 R3, R3 ;  /* 0x0000000300037308 */ /* 0x000e240000000800 */
[----:B0-----:R-:W-:Y:S01]  /*3300*/  FMUL R16, R0, R3 ;  /* 0x0000000300107220 */ /* 0x001fe20000400000 */
[----:B------:R-:W-:Y:S06]  /*3310*/  BRA `(.L_x_45) ;  /* 0x0000002000047947 */ /* 0x000fec0003800000 */
.L_x_44:
[----:B------:R-:W-:-:S13]  /*3320*/  LOP3.LUT P0, R2, R14, 0x7fffffff, RZ, 0xc0, !PT ;  /* 0x7fffffff0e027812 */ /* 0x000fda000780c0ff */
[----:B------:R-:W-:Y:S05]  /*3330*/  @P0 BRA `(.L_x_46) ;  /* 0x00000008005c0947 */ /* 0x000fea0003800000 */
[C---:B------:R-:W-:Y:S01]  /*3340*/  FMUL R0, R11.reuse, 0.63661974668502807617 ;  /* 0x3f22f9830b007820 */ /* 0x040fe20000400000 */
[----:B------:R-:W-:Y:S01]  /*3350*/  FSETP.GE.AND P0, PT, |R11|, 105615, PT ;  /* 0x47ce47800b00780b */ /* 0x000fe20003f06200 */
[----:B------:R-:W-:Y:S04]  /*3360*/  BSSY.RECONVERGENT B2, `(.L_x_47) ;  /* 0x000003c000027945 */ /* 0x000fe80003800200 */
[----:B------:R-:W0:Y:S02]  /*3370*/  F2I.NTZ R0, R0 ;  /* 0x0000000000007305 */ /* 0x000e240000203100 */
[----:B0-----:R-:W-:Y:S01]  /*3380*/  I2FP.F32.S32 R18, R0 ;  /* 0x0000000000127245 */ /* 0x001fe20000201400 */
[----:B------:R-:W-:-:S04]  /*3390*/  IMAD.MOV.U32 R19, RZ, RZ, R0 ;  /* 0x000000ffff137224 */ /* 0x000fc800078e0000 */
[----:B------:R-:W-:-:S04]  /*33a0*/  FFMA R3, R18, -1.5707962512969970703, R11 ;  /* 0xbfc90fda12037823 */ /* 0x000fc8000000000b */
[----:B------:R-:W-:-:S04]  /*33b0*/  FFMA R3, R18, -7.5497894158615963534e-08, R3 ;  /* 0xb3a2216812037823 */ /* 0x000fc80000000003 */
[----:B------:R-:W-:-:S05]  /*33c0*/  FFMA R18, R18, -5.3903029534742383927e-15, R3 ;  /* 0xa7c234c512127823 */ /* 0x000fca0000000003 */
[----:B------:R-:W-:Y:S01]  /*33d0*/  MOV R2, R18 ;  /* 0x0000001200027202 */ /* 0x000fe20000000f00 */
[----:B------:R-:W-:Y:S06]  /*33e0*/  @!P0 BRA `(.L_x_48) ;  /* 0x0000000000cc8947 */ /* 0x000fec0003800000 */
[----:B------:R-:W-:-:S13]  /*33f0*/  FSETP.NEU.AND P0, PT, |R11|, +INF , PT ;  /* 0x7f8000000b00780b */ /* 0x000fda0003f0d200 */
[----:B------:R-:W-:Y:S01]  /*3400*/  @!P0 FMUL R2, RZ, R11 ;  /* 0x0000000bff028220 */ /* 0x000fe20000400000 */
[----:B------:R-:W-:Y:S01]  /*3410*/  @!P0 IMAD.MOV.U32 R0, RZ, RZ, RZ ;  /* 0x000000ffff008224 */ /* 0x000fe200078e00ff */
[----:B------:R-:W-:Y:S06]  /*3420*/  @!P0 BRA `(.L_x_48) ;  /* 0x0000000000bc8947 */ /* 0x000fec0003800000 */
[----:B------:R-:W0:Y:S01]  /*3430*/  LDC.64 R2, c[0x4][0xe0] ;  /* 0x01003800ff027b82 */ /* 0x000e220000000a00 */
[----:B------:R-:W-:Y:S01]  /*3440*/  SHF.L.U32 R0, R11, 0x8, RZ ;  /* 0x000000080b007819 */ /* 0x000fe200000006ff */
[----:B------:R-:W-:Y:S02]  /*3450*/  HFMA2 R4, -RZ, RZ, 0, 0 ;  /* 0x00000000ff047431 */ /* 0x000fe400000001ff */
[----:B------:R-:W-:Y:S01]  /*3460*/  IMAD.MOV.U32 R10, RZ, RZ, RZ ;  /* 0x000000ffff0a7224 */ /* 0x000fe200078e00ff */
[----:B------:R-:W-:Y:S01]  /*3470*/  UMOV UR4, URZ ;  /* 0x000000ff00047c82 */ /* 0x000fe20008000000 */
[----:B------:R-:W-:-:S07]  /*3480*/  LOP3.LUT R21, R0, 0x80000000, RZ, 0xfc, !PT ;  /* 0x8000000000157812 */ /* 0x000fce00078efcff */
.L_x_49:
[----:B0-----:R-:W-:-:S05]  /*3490*/  IMAD.WIDE.U32 R14, R4, 0x4, R2 ;  /* 0x00000004040e7825 */ /* 0x001fca00078e0002 */
[----:B------:R-:W2:Y:S01]  /*34a0*/  LDG.E.CONSTANT R12, desc[UR6][R14.64] ;  /* 0x000000060e0c7981 */ /* 0x000ea2000c1e9900 */
[C---:B-1----:R-:W-:Y:S01]  /*34b0*/  IMAD R0, R4.reuse, 0x4, R1 ;  /* 0x0000000404007824 */ /* 0x042fe200078e0201 */
[----:B------:R-:W-:-:S04]  /*34c0*/  IADD3 R4, PT, PT, R4, 0x1, RZ ;  /* 0x0000000104047810 */ /* 0x000fc80007ffe0ff */
[----:B------:R-:W-:Y:S01]  /*34d0*/  ISETP.NE.AND P0, PT, R4, 0x6, PT ;  /* 0x000000060400780c */ /* 0x000fe20003f05270 */
[----:B--2---:R-:W-:-:S03]  /*34e0*/  IMAD.WIDE.U32 R12, R12, R21, RZ ;  /* 0x000000150c0c7225 */ /* 0x004fc600078e00ff */
[----:B------:R-:W-:-:S04]  /*34f0*/  IADD3 R17, P1, PT, R12, R10, RZ ;  /* 0x0000000a0c117210 */ /* 0x000fc80007f3e0ff */
[----:B------:R-:W-:Y:S01]  /*3500*/  IADD3.X R10, PT, PT, R13, UR4, RZ, P1, !PT ;  /* 0x000000040d0a7c10 */ /* 0x000fe20008ffe4ff */
[----:B------:R1:W-:Y:S04]  /*3510*/  STL [R0], R17 ;  /* 0x0000001100007387 */ /* 0x0003e80000100800 */
[----:B------:R-:W-:Y:S05]  /*3520*/  @P0 BRA `(.L_x_49) ;  /* 0xfffffffc00d80947 */ /* 0x000fea000383ffff */
[----:B------:R-:W-:Y:S01]  /*3530*/  SHF.R.U32.HI R4, RZ, 0x17, R11 ;  /* 0x00000017ff047819 */ /* 0x000fe2000001160b */
[----:B------:R0:W-:Y:S03]  /*3540*/  STL [R1+0x18], R10 ;  /* 0x0000180a01007387 */ /* 0x0001e60000100800 */
[C---:B-1----:R-:W-:Y:S02]  /*3550*/  LOP3.LUT R0, R4.reuse, 0xe0, RZ, 0xc0, !PT ;  /* 0x000000e004007812 */ /* 0x042fe400078ec0ff */
[----:B------:R-:W-:-:S03]  /*3560*/  LOP3.LUT P0, RZ, R4, 0x1f, RZ, 0xc0, !PT ;  /* 0x0000001f04ff7812 */ /* 0x000fc6000780c0ff */
[----:B------:R-:W-:-:S05]  /*3570*/  VIADD R0, R0, 0xffffff80 ;  /* 0xffffff8000007836 */ /* 0x000fca0000000000 */
[----:B------:R-:W-:-:S05]  /*3580*/  SHF.R.U32.HI R0, RZ, 0x5, R0 ;  /* 0x00000005ff007819 */ /* 0x000fca0000011600 */
[----:B------:R-:W-:-:S05]  /*3590*/  IMAD R14, R0, -0x4, R1 ;  /* 0xfffffffc000e7824 */ /* 0x000fca00078e0201 */
[----:B------:R-:W2:Y:S04]  /*35a0*/  LDL R0, [R14+0x18] ;  /* 0x000018000e007983 */ /* 0x000ea80000100800 */
[----:B------:R-:W2:Y:S04]  /*35b0*/  LDL R3, [R14+0x14] ;  /* 0x000014000e037983 */ /* 0x000ea80000100800 */
[----:B------:R-:W3:Y:S01]  /*35c0*/  @P0 LDL R2, [R14+0x10] ;  /* 0x000010000e020983 */ /* 0x000ee20000100800 */
[----:B------:R-:W-:Y:S01]  /*35d0*/  LOP3.LUT R4, R4, 0x1f, RZ, 0xc0, !PT ;  /* 0x0000001f04047812 */ /* 0x000fe200078ec0ff */
[----:B------:R-:W-:Y:S01]  /*35e0*/  UMOV UR4, 0x54442d19 ;  /* 0x54442d1900047882 */ /* 0x000fe20000000000 */
[----:B------:R-:W-:-:S02]  /*35f0*/  UMOV UR5, 0x3bf921fb ;  /* 0x3bf921fb00057882 */ /* 0x000fc40000000000 */
[-C--:B--2---:R-:W-:Y:S02]  /*3600*/  @P0 SHF.L.W.U32.HI R0, R3, R4.reuse, R0 ;  /* 0x0000000403000219 */ /* 0x084fe40000010e00 */
[----:B---3--:R-:W-:Y:S02]  /*3610*/  @P0 SHF.L.W.U32.HI R3, R2, R4, R3 ;  /* 0x0000000402030219 */ /* 0x008fe40000010e03 */
[----:B------:R-:W-:Y:S02]  /*3620*/  ISETP.GE.AND P0, PT, R11, RZ, PT ;  /* 0x000000ff0b00720c */ /* 0x000fe40003f06270 */
[C---:B------:R-:W-:Y:S02]  /*3630*/  SHF.L.W.U32.HI R2, R3.reuse, 0x2, R0 ;  /* 0x0000000203027819 */ /* 0x040fe40000010e00 */
[----:B------:R-:W-:Y:S02]  /*3640*/  SHF.L.U32 R3, R3, 0x2, RZ ;  /* 0x0000000203037819 */ /* 0x000fe400000006ff */
[----:B------:R-:W-:-:S04]  /*3650*/  SHF.R.S32.HI R4, RZ, 0x1f, R2 ;  /* 0x0000001fff047819 */ /* 0x000fc80000011402 */
[C---:B------:R-:W-:Y:S02]  /*3660*/  LOP3.LUT R12, R4.reuse, R3, RZ, 0x3c, !PT ;  /* 0x00000003040c7212 */ /* 0x040fe400078e3cff */
[----:B------:R-:W-:Y:S02]  /*3670*/  LOP3.LUT R13, R4, R2, RZ, 0x3c, !PT ;  /* 0x00000002040d7212 */ /* 0x000fe400078e3cff */
[----:B------:R-:W-:Y:S02]  /*3680*/  SHF.R.U32.HI R3, RZ, 0x1e, R0 ;  /* 0x0000001eff037819 */ /* 0x000fe40000011600 */
[C---:B------:R-:W-:Y:S02]  /*3690*/  LOP3.LUT R4, R2.reuse, R11, RZ, 0x3c, !PT ;  /* 0x0000000b02047212 */ /* 0x040fe400078e3cff */
[----:B------:R-:W1:Y:S01]  /*36a0*/  I2F.F64.S64 R12, R12 ;  /* 0x0000000c000c7312 */ /* 0x000e620000301c00 */
[----:B------:R-:W-:Y:S02]  /*36b0*/  LEA.HI R0, R2, R3, RZ, 0x1 ;  /* 0x0000000302007211 */ /* 0x000fe400078f08ff */
[----:B------:R-:W-:-:S03]  /*36c0*/  ISETP.GE.AND P1, PT, R4, RZ, PT ;  /* 0x000000ff0400720c */ /* 0x000fc60003f26270 */
[----:B------:R-:W-:-:S05]  /*36d0*/  IMAD.MOV R2, RZ, RZ, -R0 ;  /* 0x000000ffff027224 */ /* 0x000fca00078e0a00 */
[----:B------:R-:W-:Y:S01]  /*36e0*/  @!P0 MOV R0, R2 ;  /* 0x0000000200008202 */ /* 0x000fe20000000f00 */
[----:B-1----:R-:W-:-:S10]  /*36f0*/  DMUL R14, R12, UR4 ;  /* 0x000000040c0e7c28 */ /* 0x002fd40008000000 */
[----:B------:R-:W1:Y:S02]  /*3700*/  F2F.F32.F64 R14, R14 ;  /* 0x0000000e000e7310 */ /* 0x000e640000301000 */
[----:B01----:R-:W-:-:S07]  /*3710*/  FSEL R2, -R14, R14, !P1 ;  /* 0x0000000e0e027208 */ /* 0x003fce0004800100 */
.L_x_48:
[----:B------:R-:W-:Y:S05]  /*3720*/  BSYNC.RECONVERGENT B2 ;  /* 0x0000000000027941 */ /* 0x000fea0003800200 */
.L_x_47:
[----:B------:R-:W-:Y:S02]  /*3730*/  HFMA2 R15, -RZ, RZ, 1.0078125, -8.98838043212890625e-05 ;  /* 0x3c0885e4ff0f7431 */ /* 0x000fe400000001ff */
[----:B------:R-:W-:Y:S02]  /*3740*/  IMAD.MOV.U32 R14, RZ, RZ, 0x37cbac00 ;  /* 0x37cbac00ff0e7424 */ /* 0x000fe400078e00ff */
[----:B------:R-:W-:Y:S01]  /*3750*/  FMUL R3, R2, R2 ;  /* 0x0000000202037220 */ /* 0x000fe20000400000 */
[C---:B------:R-:W-:Y:S01]  /*3760*/  LOP3.LUT R10, R0.reuse, 0x1, RZ, 0xc0, !PT ;  /* 0x00000001000a7812 */ /* 0x040fe200078ec0ff */
[----:B------:R-:W-:Y:S01]  /*3770*/  VIADD R0, R0, 0x1 ;  /* 0x0000000100007836 */ /* 0x000fe20000000000 */
[----:B------:R-:W-:Y:S01]  /*3780*/  MOV R17, 0x3e2aaaa8 ;  /* 0x3e2aaaa800117802 */ /* 0x000fe20000000f00 */
[----:B------:R-:W-:Y:S01]  /*3790*/  FFMA R4, R3, R14, -0.0013887860113754868507 ;  /* 0xbab607ed03047423 */ /* 0x000fe2000000000e */
[----:B------:R-:W-:Y:S01]  /*37a0*/  ISETP.NE.U32.AND P0, PT, R10, 0x1, PT ;  /* 0x000000010a00780c */ /* 0x000fe20003f05070 */
[----:B------:R-:W-:Y:S01]  /*37b0*/  BSSY.RECONVERGENT B2, `(.L_x_50) ;  /* 0x0000040000027945 */ /* 0x000fe20003800200 */
[----:B------:R-:W-:-:S02]  /*37c0*/  LOP3.LUT P1, RZ, R0, 0x2, RZ, 0xc0, !PT ;  /* 0x0000000200ff7812 */ /* 0x000fc4000782c0ff */
[----:B------:R-:W-:Y:S02]  /*37d0*/  FSEL R4, R4, -0.00019574658654164522886, P0 ;  /* 0xb94d415304047808 */ /* 0x000fe40000000000 */
[----:B------:R-:W-:Y:S02]  /*37e0*/  FSEL R10, R15, 0.041666727513074874878, !P0 ;  /* 0x3d2aaabb0f0a7808 */ /* 0x000fe40004000000 */
[----:B------:R-:W-:Y:S02]  /*37f0*/  FSEL R0, R2, 1, !P0 ;  /* 0x3f80000002007808 */ /* 0x000fe40004000000 */
[----:B------:R-:W-:Y:S01]  /*3800*/  FSEL R21, -R17, -0.4999999701976776123, !P0 ;  /* 0xbeffffff11157808 */ /* 0x000fe20004000100 */
[----:B------:R-:W-:Y:S01]  /*3810*/  FFMA R4, R3, R4, R10 ;  /* 0x0000000403047223 */ /* 0x000fe2000000000a */
[----:B------:R-:W-:Y:S01]  /*3820*/  FSETP.GE.AND P0, PT, |R11|, 105615, PT ;  /* 0x47ce47800b00780b */ /* 0x000fe20003f06200 */
[C---:B------:R-:W-:Y:S02]  /*3830*/  FFMA R13, R3.reuse, R0, RZ ;  /* 0x00000000030d7223 */ /* 0x040fe400000000ff */
[----:B------:R-:W-:-:S04]  /*3840*/  FFMA R4, R3, R4, R21 ;  /* 0x0000000403047223 */ /* 0x000fc80000000015 */
[----:B------:R-:W-:-:S04]  /*3850*/  FFMA R16, R13, R4, R0 ;  /* 0x000000040d107223 */ /* 0x000fc80000000000 */
[----:B------:R-:W-:Y:S02]  /*3860*/  @P1 FADD R16, RZ, -R16 ;  /* 0x80000010ff101221 */ /* 0x000fe40000000000 */
[----:B------:R-:W-:Y:S05]  /*3870*/  @!P0 BRA `(.L_x_51) ;  /* 0x0000000000cc8947 */ /* 0x000fea0003800000 */
        /* <DEDUP_REMOVED lines=10> */
.L_x_52:
        /* <DEDUP_REMOVED lines=10> */
[----:B-1----:R-:W-:Y:S01]  /*39c0*/  SHF.R.U32.HI R4, RZ, 0x17, R11 ;  /* 0x00000017ff047819 */ /* 0x002fe2000001160b */
[----:B------:R0:W-:Y:S03]  /*39d0*/  STL [R1+0x18], R10 ;  /* 0x0000180a01007387 */ /* 0x0001e60000100800 */
[C---:B------:R-:W-:Y:S02]  /*39e0*/  LOP3.LUT R0, R4.reuse, 0xe0, RZ, 0xc0, !PT ;  /* 0x000000e004007812 */ /* 0x040fe400078ec0ff */
        /* <DEDUP_REMOVED lines=9> */
[----:B------:R-:W-:Y:S01]  /*3a80*/  UMOV UR5, 0x3bf921fb ;  /* 0x3bf921fb00057882 */ /* 0x000fe20000000000 */
[----:B------:R-:W-:-:S02]  /*3a90*/  ISETP.GE.AND P1, PT, R11, RZ, PT ;  /* 0x000000ff0b00720c */ /* 0x000fc40003f26270 */
[-C--:B--2---:R-:W-:Y:S02]  /*3aa0*/  @P0 SHF.L.W.U32.HI R0, R3, R4.reuse, R0 ;  /* 0x0000000403000219 */ /* 0x084fe40000010e00 */
[----:B---3--:R-:W-:Y:S02]  /*3ab0*/  @P0 SHF.L.W.U32.HI R3, R2, R4, R3 ;  /* 0x0000000402030219 */ /* 0x008fe40000010e03 */
[--C-:B------:R-:W-:Y:S02]  /*3ac0*/  SHF.R.U32.HI R19, RZ, 0x1e, R0.reuse ;  /* 0x0000001eff137819 */ /* 0x100fe40000011600 */
[C---:B------:R-:W-:Y:S02]  /*3ad0*/  SHF.L.W.U32.HI R2, R3.reuse, 0x2, R0 ;  /* 0x0000000203027819 */ /* 0x040fe40000010e00 */
[----:B------:R-:W-:Y:S02]  /*3ae0*/  SHF.L.U32 R3, R3, 0x2, RZ ;  /* 0x0000000203037819 */ /* 0x000fe400000006ff */
[----:B------:R-:W-:-:S02]  /*3af0*/  SHF.R.S32.HI R4, RZ, 0x1f, R2 ;  /* 0x0000001fff047819 */ /* 0x000fc40000011402 */
[----:B------:R-:W-:Y:S02]  /*3b00*/  LEA.HI R19, R2, R19, RZ, 0x1 ;  /* 0x0000001302137211 */ /* 0x000fe400078f08ff */
[C---:B------:R-:W-:Y:S02]  /*3b10*/  LOP3.LUT R12, R4.reuse, R3, RZ, 0x3c, !PT ;  /* 0x00000003040c7212 */ /* 0x040fe400078e3cff */
[----:B------:R-:W-:Y:S01]  /*3b20*/  LOP3.LUT R13, R4, R2, RZ, 0x3c, !PT ;  /* 0x00000002040d7212 */ /* 0x000fe200078e3cff */
[----:B------:R-:W-:Y:S01]  /*3b30*/  IMAD.MOV R0, RZ, RZ, -R19 ;  /* 0x000000ffff007224 */ /* 0x000fe200078e0a13 */
[----:B------:R-:W-:-:S04]  /*3b40*/  LOP3.LUT R11, R2, R11, RZ, 0x3c, !PT ;  /* 0x0000000b020b7212 */ /* 0x000fc800078e3cff */
[----:B------:R-:W1:Y:S01]  /*3b50*/  I2F.F64.S64 R12, R12 ;  /* 0x0000000c000c7312 */ /* 0x000e620000301c00 */
[----:B------:R-:W-:Y:S02]  /*3b60*/  ISETP.GE.AND P0, PT, R11, RZ, PT ;  /* 0x000000ff0b00720c */ /* 0x000fe40003f06270 */
[----:B------:R-:W-:Y:S01]  /*3b70*/  @!P1 MOV R19, R0 ;  /* 0x0000000000139202 */ /* 0x000fe20000000f00 */
[----:B-1----:R-:W-:-:S10]  /*3b80*/  DMUL R20, R12, UR4 ;  /* 0x000000040c147c28 */ /* 0x002fd40008000000 */
[----:B------:R-:W1:Y:S02]  /*3b90*/  F2F.F32.F64 R20, R20 ;  /* 0x0000001400147310 */ /* 0x000e640000301000 */
[----:B01----:R-:W-:-:S07]  /*3ba0*/  FSEL R18, -R20, R20, !P0 ;  /* 0x0000001414127208 */ /* 0x003fce0004000100 */
.L_x_51:
[----:B------:R-:W-:Y:S05]  /*3bb0*/  BSYNC.RECONVERGENT B2 ;  /* 0x0000000000027941 */ /* 0x000fea0003800200 */
.L_x_50:
[----:B------:R-:W-:Y:S01]  /*3bc0*/  FMUL R3, R18, R18 ;  /* 0x0000001212037220 */ /* 0x000fe20000400000 */
[C---:B------:R-:W-:Y:S02]  /*3bd0*/  LOP3.LUT R0, R19.reuse, 0x1, RZ, 0xc0, !PT ;  /* 0x0000000113007812 */ /* 0x040fe400078ec0ff */
[----:B------:R-:W-:Y:S01]  /*3be0*/  LOP3.LUT P1, RZ, R19, 0x2, RZ, 0xc0, !PT ;  /* 0x0000000213ff7812 */ /* 0x000fe2000782c0ff */
[----:B------:R-:W-:Y:S01]  /*3bf0*/  FFMA R14, R3, R14, -0.0013887860113754868507 ;  /* 0xbab607ed030e7423 */ /* 0x000fe2000000000e */
[----:B------:R-:W-:-:S04]  /*3c00*/  ISETP.NE.U32.AND P0, PT, R0, 0x1, PT ;  /* 0x000000010000780c */ /* 0x000fc80003f05070 */
[----:B------:R-:W-:Y:S02]  /*3c10*/  FSEL R2, R15, 0.041666727513074874878, P0 ;  /* 0x3d2aaabb0f027808 */ /* 0x000fe40000000000 */
[----:B------:R-:W-:Y:S02]  /*3c20*/  FSEL R14, R14, -0.00019574658654164522886, !P0 ;  /* 0xb94d41530e0e7808 */ /* 0x000fe40004000000 */
[----:B------:R-:W-:Y:S02]  /*3c30*/  FSEL R0, R18, 1, P0 ;  /* 0x3f80000012007808 */ /* 0x000fe40000000000 */
[----:B------:R-:W-:Y:S01]  /*3c40*/  FSEL R17, -R17, -0.4999999701976776123, P0 ;  /* 0xbeffffff11117808 */ /* 0x000fe20000000100 */
[C---:B------:R-:W-:Y:S02]  /*3c50*/  FFMA R2, R3.reuse, R14, R2 ;  /* 0x0000000e03027223 */ /* 0x040fe40000000002 */
[C---:B------:R-:W-:Y:S02]  /*3c60*/  FFMA R11, R3.reuse, R0, RZ ;  /* 0x00000000030b7223 */ /* 0x040fe400000000ff */
[----:B------:R-:W-:-:S04]  /*3c70*/  FFMA R2, R3, R2, R17 ;  /* 0x0000000203027223 */ /* 0x000fc80000000011 */
[----:B------:R-:W-:-:S04]  /*3c80*/  FFMA R11, R11, R2, R0 ;  /* 0x000000020b0b7223 */ /* 0x000fc80000000000 */
[----:B------:R-:W-:Y:S01]  /*3c90*/  @P1 FADD R11, RZ, -R11 ;  /* 0x8000000bff0b1221 */ /* 0x000fe20000000000 */
[----:B------:R-:W-:Y:S06]  /*3ca0*/  BRA `(.L_x_45) ;  /* 0x0000001400a07947 */ /* 0x000fec0003800000 */
.L_x_46:
[----:B------:R-:W-:-:S13]  /*3cb0*/  ISETP.GE.U32.AND P0, PT, R0, 0x7f800000, PT ;  /* 0x7f8000000000780c */ /* 0x000fda0003f06070 */
[----:B------:R-:W-:Y:S05]  /*3cc0*/  @!P0 BRA `(.L_x_53) ;  /* 0x0000000000208947 */ /* 0x000fea0003800000 */
[----:B------:R-:W-:-:S13]  /*3cd0*/  ISETP.NE.AND P1, PT, R2, 0x7f800000, PT ;  /* 0x7f8000000200780c */ /* 0x000fda0003f25270 */
[----:B------:R-:W-:Y:S01]  /*3ce0*/  @P1 FADD R11, R11, -R11 ;  /* 0x8000000b0b0b1221 */ /* 0x000fe20000000000 */
[----:B------:R-:W-:-:S03]  /*3cf0*/  @!P1 ISETP.GT.AND P0, PT, R14, -0x1, PT ;  /* 0xffffffff0e00980c */ /* 0x000fc60003f04270 */
[--C-:B------:R-:W-:Y:S01]  /*3d00*/  @!P1 FADD R0, R11, -R11.reuse ;  /* 0x8000000b0b009221 */ /* 0x100fe20000000000 */
[----:B------:R-:W-:Y:S01]  /*3d10*/  @P1 IMAD.MOV.U32 R16, RZ, RZ, R11 ;  /* 0x000000ffff101224 */ /* 0x000fe200078e000b */
[----:B------:R-:W-:-:S03]  /*3d20*/  @!P1 FSEL R16, R14, RZ, P0 ;  /* 0x000000ff0e109208 */ /* 0x000fc60000000000 */
[----:B------:R-:W-:Y:S01]  /*3d30*/  @!P1 FSEL R11, R0, RZ, P0 ;  /* 0x000000ff000b9208 */ /* 0x000fe20000000000 */
[----:B------:R-:W-:Y:S06]  /*3d40*/  BRA `(.L_x_45) ;  /* 0x0000001400787947 */ /* 0x000fec0003800000 */
.L_x_53:
[----:B------:R-:W-:-:S04]  /*3d50*/  IADD3 R0, PT, PT, R14, -0x42b17218, RZ ;  /* 0xbd4e8de80e007810 */ /* 0x000fc80007ffe0ff */
[----:B------:R-:W-:-:S13]  /*3d60*/  ISETP.GT.U32.AND P0, PT, R0, 0x8e8e5c, PT ;  /* 0x008e8e5c0000780c */ /* 0x000fda0003f04070 */
[----:B------:R-:W-:Y:S05]  /*3d70*/  @P0 BRA `(.L_x_54) ;  /* 0x0000000800cc0947 */ /* 0x000fea0003800000 */
[----:B------:R-:W-:Y:S02]  /*3d80*/  HFMA2 R13, -RZ, RZ, 3.7421875, 0 ;  /* 0x437c0000ff0d7431 */ /* 0x000fe400000001ff */
[----:B------:R-:W-:Y:S02]  /*3d90*/  IMAD.MOV.U32 R3, RZ, RZ, 0x3bbb989d ;  /* 0x3bbb989dff037424 */ /* 0x000fe400078e00ff */
[----:B------:R-:W-:Y:S01]  /*3da0*/  FADD R14, R14, -162.88958740234375 ;  /* 0xc322e3bc0e0e7421 */ /* 0x000fe20000000000 */
[C---:B------:R-:W-:Y:S01]  /*3db0*/  FMUL R10, R11.reuse, 0.63661974668502807617 ;  /* 0x3f22f9830b0a7820 */ /* 0x040fe20000400000 */
[----:B------:R-:W-:Y:S01]  /*3dc0*/  FSETP.GE.AND P0, PT, |R11|, 105615, PT ;  /* 0x47ce47800b00780b */ /* 0x000fe20003f06200 */
[----:B------:R-:W-:Y:S01]  /*3dd0*/  BSSY.RECONVERGENT B2, `(.L_x_55) ;  /* 0x000004f000027945 */ /* 0x000fe20003800200 */
[----:B------:R-:W-:-:S03]  /*3de0*/  FFMA.SAT R0, R14, R3, 0.5 ;  /* 0x3f0000000e007423 */ /* 0x000fc60000002003 */
[----:B------:R-:W0:Y:S01]  /*3df0*/  F2I.NTZ R10, R10 ;  /* 0x0000000a000a7305 */ /* 0x000e220000203100 */
[----:B------:R-:W-:-:S04]  /*3e00*/  FFMA.RM R0, R0, R13, 12582913 ;  /* 0x4b40000100007423 */ /* 0x000fc8000000400d */
[C---:B------:R-:W-:Y:S01]  /*3e10*/  FADD R3, R0.reuse, -12583039 ;  /* 0xcb40007f00037421 */ /* 0x040fe20000000000 */
[----:B------:R-:W-:-:S03]  /*3e20*/  IMAD.SHL.U32 R0, R0, 0x800000, RZ ;  /* 0x0080000000007824 */ /* 0x000fc600078e00ff */
[----:B------:R-:W-:-:S04]  /*3e30*/  FFMA R3, R14, 1.4426950216293334961, -R3 ;  /* 0x3fb8aa3b0e037823 */ /* 0x000fc80000000803 */
[----:B------:R-:W-:Y:S01]  /*3e40*/  FFMA R3, R14, 1.925963033500011079e-08, R3 ;  /* 0x32a570600e037823 */ /* 0x000fe20000000003 */
[-C--:B0-----:R-:W-:Y:S02]  /*3e50*/  I2FP.F32.S32 R12, R10.reuse ;  /* 0x0000000a000c7245 */ /* 0x081fe40000201400 */
[----:B------:R-:W-:-:S03]  /*3e60*/  MOV R18, R10 ;  /* 0x0000000a00127202 */ /* 0x000fc60000000f00 */
[----:B------:R-:W0:Y:S02]  /*3e70*/  MUFU.EX2 R3, R3 ;  /* 0x0000000300037308 */ /* 0x000e240000000800 */
[----:B0-----:R-:W-:-:S05]  /*3e80*/  FMUL R0, R0, R3 ;  /* 0x0000000300007220 */ /* 0x001fca0000400000 */
[C---:B------:R-:W-:Y:S02]  /*3e90*/  LEA.HI R2, R0.reuse, 0xffffffed, RZ, 0x9 ;  /* 0xffffffed00027811 */ /* 0x040fe400078f48ff */
[----:B------:R-:W-:Y:S02]  /*3ea0*/  LOP3.LUT R15, R0, 0x7fffff, RZ, 0xc0, !PT ;  /* 0x007fffff000f7812 */ /* 0x000fe400078ec0ff */
[----:B------:R-:W-:Y:S02]  /*3eb0*/  LOP3.LUT R13, R2, 0xffff, RZ, 0xc0, !PT ;  /* 0x0000ffff020d7812 */ /* 0x000fe400078ec0ff */
[----:B------:R-:W-:Y:S02]  /*3ec0*/  LOP3.LUT R15, R15, 0x7f000000, RZ, 0xfc, !PT ;  /* 0x7f0000000f0f7812 */ /* 0x000fe400078efcff */
[----:B------:R-:W-:Y:S01]  /*3ed0*/  LEA.HI R4, R13, R2, RZ, 0x11 ;  /* 0x000000020d047211 */ /* 0x000fe200078f88ff */
[----:B------:R-:W-:-:S03]  /*3ee0*/  FFMA R13, R12, -1.5707962512969970703, R11 ;  /* 0xbfc90fda0c0d7823 */ /* 0x000fc6000000000b */
[----:B------:R-:W-:Y:S01]  /*3ef0*/  PRMT R4, R4, 0x9910, RZ ;  /* 0x0000991004047816 */ /* 0x000fe200000000ff */
[----:B------:R-:W-:-:S03]  /*3f00*/  FFMA R13, R12, -7.5497894158615963534e-08, R13 ;  /* 0xb3a221680c0d7823 */ /* 0x000fc6000000000d */
[----:B------:R-:W-:Y:S01]  /*3f10*/  SHF.R.S32.HI R3, RZ, 0x1, R4 ;  /* 0x00000001ff037819 */ /* 0x000fe20000011404 */
[----:B------:R-:W-:-:S03]  /*3f20*/  FFMA R19, R12, -5.3903029534742383927e-15, R13 ;  /* 0xa7c234c50c137823 */ /* 0x000fc6000000000d */
[----:B------:R-:W-:Y:S02]  /*3f30*/  PRMT R3, R3, 0x9910, RZ ;  /* 0x0000991003037816 */ /* 0x000fe400000000ff */
[----:B------:R-:W-:Y:S02]  /*3f40*/  MOV R0, R19 ;  /* 0x0000001300007202 */ /* 0x000fe40000000f00 */
[----:B------:R-:W-:Y:S01]  /*3f50*/  LEA R14, R3, 0x3f800000, 0x17 ;  /* 0x3f800000030e7811 */ /* 0x000fe200078eb8ff */
[----:B------:R-:W-:-:S05]  /*3f60*/  IMAD.IADD R13, R2, 0x1, -R3 ;  /* 0x00000001020d7824 */ /* 0x000fca00078e0a03 */
[----:B------:R-:W-:Y:S01]  /*3f70*/  LEA R13, R13, 0x3f800000, 0x17 ;  /* 0x3f8000000d0d7811 */ /* 0x000fe200078eb8ff */
        /* <DEDUP_REMOVED lines=11> */
.L_x_57:
        /* <DEDUP_REMOVED lines=19> */
[----:B-1----:R-:W3:Y:S01]  /*4160*/  @P0 LDL R10, [R16+0x10] ;  /* 0x00001000100a0983 */ /* 0x002ee20000100800 */
[----:B------:R-:W-:Y:S01]  /*4170*/  @P0 LOP3.LUT R2, R12, 0x1f, RZ, 0xc0, !PT ;  /* 0x0000001f0c020812 */ /* 0x000fe200078ec0ff */
        /* <DEDUP_REMOVED lines=9> */
[----:B0-----:R-:W-:Y:S02]  /*4210*/  LOP3.LUT R0, R10, R11, RZ, 0x3c, !PT ;  /* 0x0000000b0a007212 */ /* 0x001fe400078e3cff */
[C---:B------:R-:W-:Y:S02]  /*4220*/  LOP3.LUT R2, R12.reuse, R3, RZ, 0x3c, !PT ;  /* 0x000000030c027212 */ /* 0x040fe400078e3cff */
[----:B------:R-:W-:Y:S02]  /*4230*/  LOP3.LUT R3, R12, R10, RZ, 0x3c, !PT ;  /* 0x0000000a0c037212 */ /* 0x000fe400078e3cff */
[----:B------:R-:W-:Y:S02]  /*4240*/  LEA.HI R10, R10, R21, RZ, 0x1 ;  /* 0x000000150a0a7211 */ /* 0x000fe400078f08ff */
[----:B------:R-:W-:Y:S02]  /*4250*/  ISETP.GE.AND P0, PT, R0, RZ, PT ;  /* 0x000000ff0000720c */ /* 0x000fe40003f06270 */
[----:B------:R-:W0:Y:S01]  /*4260*/  I2F.F64.S64 R2, R2 ;  /* 0x0000000200027312 */ /* 0x000e220000301c00 */
[----:B------:R-:W-:-:S05]  /*4270*/  IMAD.MOV R0, RZ, RZ, -R10 ;  /* 0x000000ffff007224 */ /* 0x000fca00078e0a0a */
[----:B------:R-:W-:Y:S01]  /*4280*/  @!P1 MOV R10, R0 ;  /* 0x00000000000a9202 */ /* 0x000fe20000000f00 */
[----:B0-----:R-:W-:-:S10]  /*4290*/  DMUL R16, R2, UR4 ;  /* 0x0000000402107c28 */ /* 0x001fd40008000000 */
[----:B------:R-:W0:Y:S02]  /*42a0*/  F2F.F32.F64 R16, R16 ;  /* 0x0000001000107310 */ /* 0x000e240000301000 */
[----:B0-----:R-:W-:-:S07]  /*42b0*/  FSEL R0, -R16, R16, !P0 ;  /* 0x0000001010007208 */ /* 0x001fce0004000100 */
.L_x_56:
[----:B------:R-:W-:Y:S05]  /*42c0*/  BSYNC.RECONVERGENT B2 ;  /* 0x0000000000027941 */ /* 0x000fea0003800200 */
.L_x_55:
        /* <DEDUP_REMOVED lines=19> */
[----:B------:R-:W-:-:S04]  /*4400*/  @P1 FADD R0, RZ, -R0 ;  /* 0x80000000ff001221 */ /* 0x000fc80000000000 */
[----:B------:R-:W-:-:S04]  /*4410*/  FMUL R3, R15, R0 ;  /* 0x000000000f037220 */ /* 0x000fc80000400000 */
[----:B------:R-:W-:Y:S01]  /*4420*/  FMUL R10, R14, R3 ;  /* 0x000000030e0a7220 */ /* 0x000fe20000400000 */
        /* <DEDUP_REMOVED lines=11> */
.L_x_60:
[----:B0-----:R-:W-:-:S06]  /*44e0*/  IMAD.WIDE.U32 R16, R4, 0x4, R2 ;  /* 0x0000000404107825 */ /* 0x001fcc00078e0002 */
        /* <DEDUP_REMOVED lines=29> */
[----:B------:R-:W-:Y:S02]  /*46c0*/  LOP3.LUT R11, R18, R11, RZ, 0x3c, !PT ;  /* 0x0000000b120b7212 */ /* 0x000fe400078e3cff */
[C---:B------:R-:W-:Y:S02]  /*46d0*/  LOP3.LUT R2, R16.reuse, R3, RZ, 0x3c, !PT ;  /* 0x0000000310027212 */ /* 0x040fe400078e3cff */
[----:B------:R-:W-:Y:S02]  /*46e0*/  LOP3.LUT R3, R16, R18, RZ, 0x3c, !PT ;  /* 0x0000001210037212 */ /* 0x000fe400078e3cff */
[----:B------:R-:W-:Y:S02]  /*46f0*/  LEA.HI R18, R18, R19, RZ, 0x1 ;  /* 0x0000001312127211 */ /* 0x000fe400078f08ff */
[----:B------:R-:W-:Y:S02]  /*4700*/  ISETP.GE.AND P0, PT, R11, RZ, PT ;  /* 0x000000ff0b00720c */ /* 0x000fe40003f06270 */
[----:B------:R-:W2:Y:S01]  /*4710*/  I2F.F64.S64 R2, R2 ;  /* 0x0000000200027312 */ /* 0x000ea20000301c00 */
[----:B0-----:R-:W-:-:S05]  /*4720*/  IMAD.MOV R0, RZ, RZ, -R18 ;  /* 0x000000ffff007224 */ /* 0x001fca00078e0a12 */
[----:B------:R-:W-:Y:S01]  /*4730*/  @!P1 MOV R18, R0 ;  /* 0x0000000000129202 */ /* 0x000fe20000000f00 */
[----:B--2---:R-:W-:-:S10]  /*4740*/  DMUL R16, R2, UR4 ;  /* 0x0000000402107c28 */ /* 0x004fd40008000000 */
[----:B------:R-:W0:Y:S02]  /*4750*/  F2F.F32.F64 R16, R16 ;  /* 0x0000001000107310 */ /* 0x000e240000301000 */
[----:B0-----:R-:W-:-:S07]  /*4760*/  FSEL R19, -R16, R16, !P0 ;  /* 0x0000001010137208 */ /* 0x001fce0004000100 */
.L_x_59:
[----:B------:R-:W-:Y:S05]  /*4770*/  BSYNC.RECONVERGENT B2 ;  /* 0x0000000000027941 */ /* 0x000fea0003800200 */
.L_x_58:
[----:B------:R-:W-:Y:S01]  /*4780*/  FMUL R3, R19, R19 ;  /* 0x0000001313037220 */ /* 0x000fe20000400000 */
[C---:B------:R-:W-:Y:S01]  /*4790*/  LOP3.LUT R0, R18.reuse, 0x1, RZ, 0xc0, !PT ;  /* 0x0000000112007812 */ /* 0x040fe200078ec0ff */
[----:B------:R-:W-:Y:S01]  /*47a0*/  FMUL R16, R13, R10 ;  /* 0x0000000a0d107220 */ /* 0x000fe20000400000 */
        /* <DEDUP_REMOVED lines=11> */
[----:B------:R-:W-:-:S04]  /*4860*/  @P1 FADD R0, RZ, -R0 ;  /* 0x80000000ff001221 */ /* 0x000fc80000000000 */
[----:B------:R-:W-:-:S04]  /*4870*/  FMUL R15, R15, R0 ;  /* 0x000000000f0f7220 */ /* 0x000fc80000400000 */
[----:B------:R-:W-:-:S04]  /*4880*/  FMUL R14, R14, R15 ;  /* 0x0000000f0e0e7220 */ /* 0x000fc80000400000 */
[----:B------:R-:W-:Y:S01]  /*4890*/  FMUL R11, R13, R14 ;  /* 0x0000000e0d0b7220 */ /* 0x000fe20000400000 */
[----:B------:R-:W-:Y:S06]  /*48a0*/  BRA `(.L_x_45) ;  /* 0x0000000800a07947 */ /* 0x000fec0003800000 */
.L_x_54:
        /* <DEDUP_REMOVED lines=15> */
[----:B------:R-:W-:Y:S01]  /*49a0*/  SHF.L.U32 R2, R11, 0x8, RZ ;  /* 0x000000080b027819 */ /* 0x000fe200000006ff */
[----:B------:R-:W-:Y:S01]  /*49b0*/  IMAD.MOV.U32 R10, RZ, RZ, RZ ;  /* 0x000000ffff0a7224 */ /* 0x000fe200078e00ff */
[----:B------:R-:W-:Y:S01]  /*49c0*/  MOV R0, R1 ;  /* 0x0000000100007202 */ /* 0x000fe20000000f00 */
[----:B------:R-:W0:Y:S01]  /*49d0*/  LDCU.64 UR8, c[0x4][0xe0] ;  /* 0x01001c00ff0877ac */ /* 0x000e220008000a00 */
[----:B------:R-:W-:Y:S01]  /*49e0*/  LOP3.LUT R19, R2, 0x80000000, RZ, 0xfc, !PT ;  /* 0x8000000002137812 */ /* 0x000fe200078efcff */
[----:B------:R-:W-:Y:S01]  /*49f0*/  UMOV UR5, URZ ;  /* 0x000000ff00057c82 */ /* 0x000fe20008000000 */
[----:B------:R-:W-:-:S05]  /*4a00*/  UMOV UR4, URZ ;  /* 0x000000ff00047c82 */ /* 0x000fca0008000000 */
.L_x_63:
[----:B0-----:R-:W-:Y:S01]  /*4a10*/  IMAD.U32 R12, RZ, RZ, UR8 ;  /* 0x00000008ff0c7e24 */ /* 0x001fe2000f8e00ff */
[----:B------:R-:W-:-:S05]  /*4a20*/  MOV R13, UR9 ;  /* 0x00000009000d7c02 */ /* 0x000fca0008000f00 */
[----:B------:R-:W2:Y:S01]  /*4a30*/  LDG.E.CONSTANT R2, desc[UR6][R12.64] ;  /* 0x000000060c027981 */ /* 0x000ea2000c1e9900 */
[----:B------:R-:W-:Y:S02]  /*4a40*/  UIADD3 UR8, UP0, UPT, UR8, 0x4, URZ ;  /* 0x0000000408087890 */ /* 0x000fe4000ff1e0ff */
[----:B------:R-:W-:Y:S02]  /*4a50*/  UIADD3 UR4, UPT, UPT, UR4, 0x1, URZ ;  /* 0x0000000104047890 */ /* 0x000fe4000fffe0ff */
[----:B------:R-:W-:Y:S02]  /*4a60*/  UIADD3.X UR9, UPT, UPT, URZ, UR9, URZ, UP0, !UPT ;  /* 0x00000009ff097290 */ /* 0x000fe400087fe4ff */
[----:B------:R-:W-:Y:S01]  /*4a70*/  UISETP.NE.AND UP0, UPT, UR4, 0x6, UPT ;  /* 0x000000060400788c */ /* 0x000fe2000bf05270 */
[----:B--2---:R-:W-:-:S03]  /*4a80*/  IMAD.WIDE.U32 R2, R2, R19, RZ ;  /* 0x0000001302027225 */ /* 0x004fc600078e00ff */
[----:B------:R-:W-:-:S04]  /*4a90*/  IADD3 R17, P0, PT, R2, R10, RZ ;  /* 0x0000000a02117210 */ /* 0x000fc80007f1e0ff */
[----:B------:R-:W-:Y:S01]  /*4aa0*/  IADD3.X R10, PT, PT, R3, UR5, RZ, P0, !PT ;  /* 0x00000005030a7c10 */ /* 0x000fe200087fe4ff */
[----:B------:R0:W-:Y:S02]  /*4ab0*/  STL [R0], R17 ;  /* 0x0000001100007387 */ /* 0x0001e40000100800 */
[----:B0-----:R-:W-:Y:S01]  /*4ac0*/  VIADD R0, R0, 0x4 ;  /* 0x0000000400007836 */ /* 0x001fe20000000000 */
[----:B------:R-:W-:Y:S06]  /*4ad0*/  BRA.U UP0, `(.L_x_63) ;  /* 0xfffffffd00cc7547 */ /* 0x000fec000b83ffff */
[----:B------:R-:W-:Y:S01]  /*4ae0*/  SHF.R.U32.HI R4, RZ, 0x17, R11 ;  /* 0x00000017ff047819 */ /* 0x000fe2000001160b */
[----:B------:R0:W-:Y:S03]  /*4af0*/  STL [R1+0x18], R10 ;  /* 0x0000180a01007387 */ /* 0x0001e60000100800 */
[C---:B------:R-:W-:Y:S02]  /*4b00*/  LOP3.LUT R0, R4.reuse, 0xe0, RZ, 0xc0, !PT ;  /* 0x000000e004007812 */ /* 0x040fe400078ec0ff */
[----:B------:R-:W-:Y:S02]  /*4b10*/  LOP3.LUT P0, RZ, R4, 0x1f, RZ, 0xc0, !PT ;  /* 0x0000001f04ff7812 */ /* 0x000fe4000780c0ff */
[----:B------:R-:W-:-:S04]  /*4b20*/  IADD3 R0, PT, PT, R0, -0x80, RZ ;  /* 0xffffff8000007810 */ /* 0x000fc80007ffe0ff */
        /* <DEDUP_REMOVED lines=10> */
[----:B---3--:R-:W-:-:S04]  /*4bd0*/  @P0 SHF.L.W.U32.HI R3, R2, R4, R3 ;  /* 0x0000000402030219 */ /* 0x008fc80000010e03 */
[C---:B------:R-:W-:Y:S01]  /*4be0*/  SHF.L.W.U32.HI R2, R3.reuse, 0x2, R0 ;  /* 0x0000000203027819 */ /* 0x040fe20000010e00 */
[----:B------:R-:W-:-:S03]  /*4bf0*/  IMAD.SHL.U32 R3, R3, 0x4, RZ ;  /* 0x0000000403037824 */ /* 0x000fc600078e00ff */
[----:B------:R-:W-:-:S04]  /*4c00*/  SHF.R.S32.HI R4, RZ, 0x1f, R2 ;  /* 0x0000001fff047819 */ /* 0x000fc80000011402 */
[C---:B------:R-:W-:Y:S02]  /*4c10*/  LOP3.LUT R12, R4.reuse, R3, RZ, 0x3c, !PT ;  /* 0x00000003040c7212 */ /* 0x040fe400078e3cff */
[----:B------:R-:W-:Y:S02]  /*4c20*/  LOP3.LUT R13, R4, R2, RZ, 0x3c, !PT ;  /* 0x00000002040d7212 */ /* 0x000fe400078e3cff */
[----:B------:R-:W-:Y:S02]  /*4c30*/  SHF.R.U32.HI R3, RZ, 0x1e, R0 ;  /* 0x0000001eff037819 */ /* 0x000fe40000011600 */
[C---:B------:R-:W-:Y:S02]  /*4c40*/  LOP3.LUT R0, R2.reuse, R11, RZ, 0x3c, !PT ;  /* 0x0000000b02007212 */ /* 0x040fe400078e3cff */
[----:B------:R-:W1:Y:S01]  /*4c50*/  I2F.F64.S64 R12, R12 ;  /* 0x0000000c000c7312 */ /* 0x000e620000301c00 */
[----:B------:R-:W-:Y:S02]  /*4c60*/  LEA.HI R2, R2, R3, RZ, 0x1 ;  /* 0x0000000302027211 */ /* 0x000fe400078f08ff */
[----:B------:R-:W-:-:S02]  /*4c70*/  ISETP.GE.AND P0, PT, R0, RZ, PT ;  /* 0x000000ff0000720c */ /* 0x000fc40003f06270 */
[----:B------:R-:W-:-:S05]  /*4c80*/  IADD3 R0, PT, PT, -R2, RZ, RZ ;  /* 0x000000ff02007210 */ /* 0x000fca0007ffe1ff */
[----:B------:R-:W-:Y:S01]  /*4c90*/  @!P1 IMAD.MOV.U32 R2, RZ, RZ, R0 ;  /* 0x000000ffff029224 */ /* 0x000fe200078e0000 */
[----:B-1----:R-:W-:-:S10]  /*4ca0*/  DMUL R16, R12, UR4 ;  /* 0x000000040c107c28 */ /* 0x002fd40008000000 */
[----:B------:R-:W1:Y:S02]  /*4cb0*/  F2F.F32.F64 R16, R16 ;  /* 0x0000001000107310 */ /* 0x000e640000301000 */
[----:B01----:R-:W-:-:S07]  /*4cc0*/  FSEL R0, -R16, R16, !P0 ;  /* 0x0000001010007208 */ /* 0x003fce0004000100 */
.L_x_62:
[----:B------:R-:W-:Y:S05]  /*4cd0*/  BSYNC.RECONVERGENT B2 ;  /* 0x0000000000027941 */ /* 0x000fea0003800200 */
.L_x_61:
[----:B------:R-:W-:Y:S01]  /*4ce0*/  MOV R16, 0x37cbac00 ;  /* 0x37cbac0000107802 */ /* 0x000fe20000000f00 */
[----:B------:R-:W-:Y:S01]  /*4cf0*/  FMUL R3, R0, R0 ;  /* 0x0000000000037220 */ /* 0x000fe20000400000 */
[C---:B------:R-:W-:Y:S01]  /*4d00*/  LOP3.LUT R10, R2.reuse, 0x1, RZ, 0xc0, !PT ;  /* 0x00000001020a7812 */ /* 0x040fe200078ec0ff */
[----:B------:R-:W-:Y:S01]  /*4d10*/  IMAD.MOV.U32 R13, RZ, RZ, 0x3e2aaaa8 ;  /* 0x3e2aaaa8ff0d7424 */ /* 0x000fe200078e00ff */
[----:B------:R-:W-:Y:S01]  /*4d20*/  IADD3 R12, PT, PT, R2, 0x1, RZ ;  /* 0x00000001020c7810 */ /* 0x000fe20007ffe0ff */
[----:B------:R-:W-:Y:S01]  /*4d30*/  FFMA R4, R3, R16, -0.0013887860113754868507 ;  /* 0xbab607ed03047423 */ /* 0x000fe20000000010 */
[----:B------:R-:W-:Y:S01]  /*4d40*/  ISETP.NE.U32.AND P0, PT, R10, 0x1, PT ;  /* 0x000000010a00780c */ /* 0x000fe20003f05070 */
[----:B------:R-:W-:Y:S01]  /*4d50*/  IMAD.MOV.U32 R10, RZ, RZ, 0x3c0885e4 ;  /* 0x3c0885e4ff0a7424 */ /* 0x000fe200078e00ff */
[----:B------:R-:W-:Y:S01]  /*4d60*/  LOP3.LUT P1, RZ, R12, 0x2, RZ, 0xc0, !PT ;  /* 0x000000020cff7812 */ /* 0x000fe2000782c0ff */
[----:B------:R-:W-:Y:S01]  /*4d70*/  BSSY.RECONVERGENT B2, `(.L_x_64) ;  /* 0x000003f000027945 */ /* 0x000fe20003800200 */
[----:B------:R-:W-:-:S02]  /*4d80*/  FSEL R4, R4, -0.00019574658654164522886, P0 ;  /* 0xb94d415304047808 */ /* 0x000fc40000000000 */
        /* <DEDUP_REMOVED lines=12> */
[----:B------:R-:W-:Y:S01]  /*4e50*/  @!P0 MOV R15, RZ ;  /* 0x000000ff000f8202 */ /* 0x000fe20000000f00 */
[----:B------:R-:W-:Y:S06]  /*4e60*/  @!P0 BRA `(.L_x_65) ;  /* 0x0000000000bc8947 */ /* 0x000fec0003800000 */
[----:B------:R-:W0:Y:S01]  /*4e70*/  LDC.64 R2, c[0x4][0xe0] ;  /* 0x01003800ff027b82 */ /* 0x000e220000000a00 */
[----:B------:R-:W-:Y:S02]  /*4e80*/  IMAD.SHL.U32 R4, R11, 0x100, RZ ;  /* 0x000001000b047824 */ /* 0x000fe400078e00ff */
[----:B------:R-:W-:Y:S02]  /*4e90*/  HFMA2 R10, -RZ, RZ, 0, 0 ;  /* 0x00000000ff0a7431 */ /* 0x000fe400000001ff */
[----:B------:R-:W-:Y:S01]  /*4ea0*/  IMAD.MOV.U32 R0, RZ, RZ, RZ ;  /* 0x000000ffff007224 */ /* 0x000fe200078e00ff */
[----:B------:R-:W-:Y:S01]  /*4eb0*/  UMOV UR4, URZ ;  /* 0x000000ff00047c82 */ /* 0x000fe20008000000 */
[----:B------:R-:W-:-:S07]  /*4ec0*/  LOP3.LUT R21, R4, 0x80000000, RZ, 0xfc, !PT ;  /* 0x8000000004157812 */ /* 0x000fce00078efcff */
.L_x_66:
[----:B0-----:R-:W-:-:S05]  /*4ed0*/  IMAD.WIDE.U32 R18, R0, 0x4, R2 ;  /* 0x0000000400127825 */ /* 0x001fca00078e0002 */
[----:B------:R-:W2:Y:S01]  /*4ee0*/  LDG.E.CONSTANT R12, desc[UR6][R18.64] ;  /* 0x00000006120c7981 */ /* 0x000ea2000c1e9900 */
[C---:B-1----:R-:W-:Y:S01]  /*4ef0*/  LEA R4, R0.reuse, R1, 0x2 ;  /* 0x0000000100047211 */ /* 0x042fe200078e10ff */
[----:B------:R-:W-:-:S05]  /*4f00*/  VIADD R0, R0, 0x1 ;  /* 0x0000000100007836 */ /* 0x000fca0000000000 */
        /* <DEDUP_REMOVED lines=23> */
[C---:B------:R-:W-:Y:S01]  /*5080*/  SHF.L.W.U32.HI R2, R3.reuse, 0x2, R0 ;  /* 0x0000000203027819 */ /* 0x040fe20000010e00 */
[----:B------:R-:W-:-:S03]  /*5090*/  IMAD.SHL.U32 R3, R3, 0x4, RZ ;  /* 0x0000000403037824 */ /* 0x000fc600078e00ff */
[----:B------:R-:W-:Y:S02]  /*50a0*/  SHF.R.S32.HI R4, RZ, 0x1f, R2 ;  /* 0x0000001fff047819 */ /* 0x000fe40000011402 */
[----:B------:R-:W-:Y:S02]  /*50b0*/  LEA.HI R15, R2, R15, RZ, 0x1 ;  /* 0x0000000f020f7211 */ /* 0x000fe400078f08ff */
[C---:B------:R-:W-:Y:S02]  /*50c0*/  LOP3.LUT R12, R4.reuse, R3, RZ, 0x3c, !PT ;  /* 0x00000003040c7212 */ /* 0x040fe400078e3cff */
[----:B------:R-:W-:Y:S02]  /*50d0*/  LOP3.LUT R13, R4, R2, RZ, 0x3c, !PT ;  /* 0x00000002040d7212 */ /* 0x000fe400078e3cff */
[----:B------:R-:W-:Y:S02]  /*50e0*/  LOP3.LUT R11, R2, R11, RZ, 0x3c, !PT ;  /* 0x0000000b020b7212 */ /* 0x000fe400078e3cff */
[----:B------:R-:W-:-:S02]  /*50f0*/  IADD3 R0, PT, PT, -R15, RZ, RZ ;  /* 0x000000ff0f007210 */ /* 0x000fc40007ffe1ff */
[----:B------:R-:W1:Y:S01]  /*5100*/  I2F.F64.S64 R12, R12 ;  /* 0x0000000c000c7312 */ /* 0x000e620000301c00 */
[----:B------:R-:W-:Y:S02]  /*5110*/  ISETP.GE.AND P0, PT, R11, RZ, PT ;  /* 0x000000ff0b00720c */ /* 0x000fe40003f06270 */
[----:B------:R-:W-:Y:S01]  /*5120*/  @!P1 IMAD.MOV.U32 R15, RZ, RZ, R0 ;  /* 0x000000ffff0f9224 */ /* 0x000fe200078e0000 */
[----:B-1----:R-:W-:-:S10]  /*5130*/  DMUL R20, R12, UR4 ;  /* 0x000000040c147c28 */ /* 0x002fd40008000000 */
[----:B------:R-:W1:Y:S02]  /*5140*/  F2F.F32.F64 R20, R20 ;  /* 0x0000001400147310 */ /* 0x000e640000301000 */
[----:B01----:R-:W-:-:S07]  /*5150*/  FSEL R18, -R20, R20, !P0 ;  /* 0x0000001414127208 */ /* 0x003fce0004000100 */
.L_x_65:
[----:B------:R-:W-:Y:S05]  /*5160*/  BSYNC.RECONVERGENT B2 ;  /* 0x0000000000027941 */ /* 0x000fea0003800200 */
.L_x_64:
[----:B------:R-:W-:Y:S01]  /*5170*/  MOV R3, 0x3bbb989d ;  /* 0x3bbb989d00037802 */ /* 0x000fe20000000f00 */
[----:B------:R-:W-:-:S04]  /*5180*/  IMAD.MOV.U32 R0, RZ, RZ, 0x437c0000 ;  /* 0x437c0000ff007424 */ /* 0x000fc800078e00ff */
[----:B------:R-:W-:-:S04]  /*5190*/  FFMA.SAT R3, R14, R3, 0.5 ;  /* 0x3f0000000e037423 */ /* 0x000fc80000002003 */
[----:B------:R-:W-:Y:S01]  /*51a0*/  FFMA.RM R2, R3, R0, 12582913 ;  /* 0x4b40000103027423 */ /* 0x000fe20000004000 */
[----:B------:R-:W-:Y:S01]  /*51b0*/  LOP3.LUT R0, R15, 0x1, RZ, 0xc0, !PT ;  /* 0x000000010f007812 */ /* 0x000fe200078ec0ff */
[----:B------:R-:W-:Y:S02]  /*51c0*/  FMUL R3, R18, R18 ;  /* 0x0000001212037220 */ /* 0x000fe40000400000 */
[----:B------:R-:W-:Y:S01]  /*51d0*/  FADD R11, R2, -12583039 ;  /* 0xcb40007f020b7421 */ /* 0x000fe20000000000 */
[----:B------:R-:W-:Y:S01]  /*51e0*/  ISETP.NE.U32.AND P0, PT, R0, 0x1, PT ;  /* 0x000000010000780c */ /* 0x000fe20003f05070 */
[----:B------:R-:W-:Y:S02]  /*51f0*/  HFMA2 R0, -RZ, RZ, 1.291015625, -0.052581787109375 ;  /* 0x3d2aaabbff007431 */ /* 0x000fe400000001ff */
[----:B------:R-:W-:Y:S01]  /*5200*/  FFMA R16, R3, R16, -0.0013887860113754868507 ;  /* 0xbab607ed03107423 */ /* 0x000fe20000000010 */
[----:B------:R-:W-:-:S04]  /*5210*/  FFMA R11, R14, 1.4426950216293334961, -R11 ;  /* 0x3fb8aa3b0e0b7823 */ /* 0x000fc8000000080b */
[----:B------:R-:W-:Y:S01]  /*5220*/  FFMA R14, R14, 1.925963033500011079e-08, R11 ;  /* 0x32a570600e0e7823 */ /* 0x000fe2000000000b */
[----:B------:R-:W-:Y:S01]  /*5230*/  IMAD.MOV.U32 R11, RZ, RZ, 0x3effffff ;  /* 0x3effffffff0b7424 */ /* 0x000fe200078e00ff */
[----:B------:R-:W-:Y:S02]  /*5240*/  FSEL R16, R16, -0.00019574658654164522886, !P0 ;  /* 0xb94d415310107808 */ /* 0x000fe40004000000 */
[----:B------:R-:W-:Y:S02]  /*5250*/  FSEL R0, R0, 0.0083327032625675201416, !P0 ;  /* 0x3c0885e400007808 */ /* 0x000fe40004000000 */
[----:B------:R-:W0:Y:S01]  /*5260*/  MUFU.EX2 R14, R14 ;  /* 0x0000000e000e7308 */ /* 0x000e220000000800 */
[----:B------:R-:W-:Y:S02]  /*5270*/  FSEL R11, -R11, -0.16666662693023681641, !P0 ;  /* 0xbe2aaaa80b0b7808 */ /* 0x000fe40004000100 */
[----:B------:R-:W-:Y:S01]  /*5280*/  FFMA R16, R3, R16, R0 ;  /* 0x0000001003107223 */ /* 0x000fe20000000000 */
[----:B------:R-:W-:-:S02]  /*5290*/  FSEL R0, R18, 1, P0 ;  /* 0x3f80000012007808 */ /* 0x000fc40000000000 */
[----:B------:R-:W-:Y:S01]  /*52a0*/  LOP3.LUT P0, RZ, R15, 0x2, RZ, 0xc0, !PT ;  /* 0x000000020fff7812 */ /* 0x000fe2000780c0ff */
[C---:B------:R-:W-:Y:S02]  /*52b0*/  FFMA R11, R3.reuse, R16, R11 ;  /* 0x00000010030b7223 */ /* 0x040fe4000000000b */
[----:B------:R-:W-:-:S04]  /*52c0*/  FFMA R3, R3, R0, RZ ;  /* 0x0000000003037223 */ /* 0x000fc800000000ff */
[----:B------:R-:W-:Y:S01]  /*52d0*/  FFMA R11, R3, R11, R0 ;  /* 0x0000000b030b7223 */ /* 0x000fe20000000000 */
[----:B------:R-:W-:-:S05]  /*52e0*/  SHF.L.U32 R3, R2, 0x17, RZ ;  /* 0x0000001702037819 */ /* 0x000fca00000006ff */
[----:B------:R-:W-:Y:S01]  /*52f0*/  @P0 FADD R11, RZ, -R11 ;  /* 0x8000000bff0b0221 */ /* 0x000fe20000000000 */
[----:B0-----:R-:W-:-:S04]  /*5300*/  FMUL R16, R3, R14 ;  /* 0x0000000e03107220 */ /* 0x001fc80000400000 */
[C---:B------:R-:W-:Y:S01]  /*5310*/  FMUL R11, R16.reuse, R11 ;  /* 0x0000000b100b7220 */ /* 0x040fe20000400000 */
[----:B------:R-:W-:-:S07]  /*5320*/  FMUL R16, R16, R17 ;  /* 0x0000001110107220 */ /* 0x000fce0000400000 */
.L_x_45:
[----:B------:R-:W-:Y:S05]  /*5330*/  BSYNC.RECONVERGENT B1 ;  /* 0x0000000000017941 */ /* 0x000fea0003800200 */
.L_x_43:
[----:B------:R-:W-:Y:S01]  /*5340*/  ISETP.GT.U32.AND P0, PT, R9, 0x1, PT ;  /* 0x000000010900780c */ /* 0x000fe20003f04070 */
[----:B------:R-:W-:Y:S01]  /*5350*/  FADD R0, R5, R16 ;  /* 0x0000001005007221 */ /* 0x000fe20000000000 */
[----:B------:R-:W-:Y:S01]  /*5360*/  FADD R3, R8, R11 ;  /* 0x0000000b08037221 */ /* 0x000fe20000000000 */
[----:B------:R-:W-:-:S10]  /*5370*/  VIADD R9, R9, 0xffffffff ;  /* 0xffffffff09097836 */ /* 0x000fd40000000000 */
[----:B------:R-:W-:Y:S05]  /*5380*/  @P0 BRA `(.L_x_67) ;  /* 0xffffffb0000c0947 */ /* 0x000fea000383ffff */
[----:B------:R-:W-:-:S07]  /*5390*/  MOV R9, RZ ;  /* 0x000000ff00097202 */ /* 0x000fce0000000f00 */
.L_x_8:
[----:B------:R-:W-:Y:S05]  /*53a0*/  BSYNC.RECONVERGENT B0 ;  /* 0x0000000000007941 */ /* 0x000fea0003800200 */
.L_x_4:
[----:B------:R-:W-:Y:S01]  /*53b0*/  FADD R4, |R0|, -RZ ;  /* 0x800000ff00047221 */ /* 0x000fe20000000200 */
[----:B------:R-:W-:Y:S01]  /*53c0*/  FADD R3, |R3|, -RZ ;  /* 0x800000ff03037221 */ /* 0x000fe20000000200 */
[----:B------:R-:W0:Y:S01]  /*53d0*/  S2R R10, SR_CTAID.X ;  /* 0x00000000000a7919 */ /* 0x000e220000002500 */
[----:B------:R-:W0:Y:S01]  /*53e0*/  LDCU UR4, c[0x0][0x360] ;  /* 0x00006c00ff0477ac */ /* 0x000e220008000800 */
[----:B------:R-:W-:Y:S02]  /*53f0*/  BSSY.RECONVERGENT B0, `(.L_x_68) ;  /* 0x0000017000007945 */ /* 0x000fe40003800200 */
[CC--:B------:R-:W-:Y:S01]  /*5400*/  VIMNMX R0, PT, PT, R4.reuse, R3.reuse, !PT ;  /* 0x0000000304007248 */ /* 0x0c0fe20007fe0100 */
[----:B------:R-:W0:Y:S01]  /*5410*/  S2R R13, SR_TID.X ;  /* 0x00000000000d7919 */ /* 0x000e220000002100 */
        /* <DEDUP_REMOVED lines=8> */
[----:B------:R2:W3:Y:S04]  /*54a0*/  MUFU.RSQ R8, R11 ;  /* 0x0000000b00087308 */ /* 0x0004e80000001400 */
[----:B------:R-:W-:Y:S01]  /*54b0*/  ISETP.GT.U32.AND P0, PT, R4, 0x727fffff, PT ;  /* 0x727fffff0400780c */ /* 0x000fe20003f04070 */
[----:B0-----:R-:W-:-:S12]  /*54c0*/  IMAD R5, R10, UR4, R13 ;  /* 0x000000040a057c24 */ /* 0x001fd8000f8e020d */
[----:B--23--:R-:W-:Y:S05]  /*54d0*/  @!P0 BRA `(.L_x_69) ;  /* 0x0000000000108947 */ /* 0x00cfea0003800000 */
[----:B------:R-:W-:Y:S02]  /*54e0*/  MOV R4, R11 ;  /* 0x0000000b00047202 */ /* 0x000fe40000000f00 */
[----:B------:R-:W-:-:S07]  /*54f0*/  MOV R10, 0x5510 ;  /* 0x00005510000a7802 */ /* 0x000fce0000000f00 */
[----:B-1----:R-:W-:Y:S05]  /*5500*/  CALL.REL.NOINC `($__internal_0_$__cuda_sm20_sqrt_rn_f32_slowpath) ;  /* 0x0000000000447944 */ /* 0x002fea0003c00000 */
[----:B------:R-:W-:Y:S05]  /*5510*/  BRA `(.L_x_70) ;  /* 0x0000000000107947 */ /* 0x000fea0003800000 */
.L_x_69:
[----:B------:R-:W-:Y:S01]  /*5520*/  FMUL.FTZ R4, R11, R8 ;  /* 0x000000080b047220 */ /* 0x000fe20000410000 */
[----:B------:R-:W-:-:S03]  /*5530*/  FMUL.FTZ R8, R8, 0.5 ;  /* 0x3f00000008087820 */ /* 0x000fc60000410000 */
[----:B------:R-:W-:-:S04]  /*5540*/  FFMA R11, -R4, R4, R11 ;  /* 0x00000004040b7223 */ /* 0x000fc8000000010b */
[----:B------:R-:W-:-:S07]  /*5550*/  FFMA R4, R11, R8, R4 ;  /* 0x000000080b047223 */ /* 0x000fce0000000004 */
.L_x_70:
[----:B------:R-:W-:Y:S05]  /*5560*/  BSYNC.RECONVERGENT B0 ;  /* 0x0000000000007941 */ /* 0x000fea0003800200 */
.L_x_68:
[----:B------:R-:W-:Y:S02]  /*5570*/  FSETP.NEU.AND P0, PT, R3, RZ, PT ;  /* 0x000000ff0300720b */ /* 0x000fe40003f0d000 */
[----:B------:R-:W-:-:S11]  /*5580*/  LOP3.LUT R11, R2, 0x800000, RZ, 0xfc, !PT ;  /* 0x00800000020b7812 */ /* 0x000fd600078efcff */
[----:B------:R-:W-:-:S05]  /*5590*/  @P0 FMUL R0, R11, R4 ;  /* 0x000000040b000220 */ /* 0x000fca0000400000 */
[----:B------:R-:W-:-:S04]  /*55a0*/  FSETP.GEU.AND P0, PT, R0, 2, PT ;  /* 0x400000000000780b */ /* 0x000fc80003f0e000 */
[----:B------:R-:W-:-:S13]  /*55b0*/  FSETP.EQ.OR P0, PT, R3, +INF , P0 ;  /* 0x7f8000000300780b */ /* 0x000fda0000702400 */
[----:B------:R-:W-:-:S05]  /*55c0*/  @!P0 IMAD.WIDE R2, R5, 0x4, R6 ;  /* 0x0000000405028825 */ /* 0x000fca00078e0206 */
[----:B------:R0:W-:Y:S01]  /*55d0*/  @!P0 STG.E desc[UR6][R2.64], R9 ;  /* 0x0000000902008986 */ /* 0x0001e2000c101906 */
[----:B------:R-:W-:Y:S05]  /*55e0*/  @!P0 EXIT ;  /* 0x000000000000894d */ /* 0x000fea0003800000 */
[----:B------:R-:W-:-:S05]  /*55f0*/  IMAD.WIDE R6, R5, 0x4, R6 ;  /* 0x0000000405067825 */ /* 0x000fca00078e0206 */
[----:B------:R-:W-:Y:S01]  /*5600*/  STG.E desc[UR6][R6.64], R9 ;  /* 0x0000000906007986 */ /* 0x000fe2000c101906 */
[----:B------:R-:W-:Y:S05]  /*5610*/  EXIT ;  /* 0x000000000000794d */ /* 0x000fea0003800000 */
        .weak           $__internal_0_$__cuda_sm20_sqrt_rn_f32_slowpath
        .type           $__internal_0_$__cuda_sm20_sqrt_rn_f32_slowpath,@function
        .size           $__internal_0_$__cuda_sm20_sqrt_rn_f32_slowpath,($__internal_1_$__cuda_sm3x_div_rn_noftz_f32_slowpath - $__internal_0_$__cuda_sm20_sqrt_rn_f32_slowpath)
$__internal_0_$__cuda_sm20_sqrt_rn_f32_slowpath:
[----:B------:R-:W-:-:S13]  /*5620*/  LOP3.LUT P0, RZ, R4, 0x7fffffff, RZ, 0xc0, !PT ;  /* 0x7fffffff04ff7812 */ /* 0x000fda000780c0ff */
[----:B------:R-:W-:Y:S01]  /*5630*/  @!P0 IMAD.MOV.U32 R11, RZ, RZ, R4 ;  /* 0x000000ffff0b8224 */ /* 0x000fe200078e0004 */
[----:B------:R-:W-:Y:S06]  /*5640*/  @!P0 BRA `(.L_x_71) ;  /* 0x0000000000408947 */ /* 0x000fec0003800000 */
[----:B------:R-:W-:-:S13]  /*5650*/  FSETP.GEU.FTZ.AND P0, PT, R4, RZ, PT ;  /* 0x000000ff0400720b */ /* 0x000fda0003f1e000 */
[----:B------:R-:W-:Y:S01]  /*5660*/  @!P0 MOV R11, 0x7fffffff ;  /* 0x7fffffff000b8802 */ /* 0x000fe20000000f00 */
[----:B------:R-:W-:Y:S06]  /*5670*/  @!P0 BRA `(.L_x_71) ;  /* 0x0000000000348947 */ /* 0x000fec0003800000 */
[----:B------:R-:W-:-:S13]  /*5680*/  FSETP.GTU.FTZ.AND P0, PT, |R4|, +INF , PT ;  /* 0x7f8000000400780b */ /* 0x000fda0003f1c200 */
[----:B------:R-:W-:Y:S01]  /*5690*/  @P0 FADD.FTZ R11, R4, 1 ;  /* 0x3f800000040b0421 */ /* 0x000fe20000010000 */
[----:B------:R-:W-:Y:S06]  /*56a0*/  @P0 BRA `(.L_x_71) ;  /* 0x0000000000280947 */ /* 0x000fec0003800000 */
[----:B------:R-:W-:-:S13]  /*56b0*/  FSETP.NEU.FTZ.AND P0, PT, |R4|, +INF , PT ;  /* 0x7f8000000400780b */ /* 0x000fda0003f1d200 */
[----:B------:R-:W-:-:S04]  /*56c0*/  @P0 FFMA R16, R4, 1.84467440737095516160e+19, RZ ;  /* 0x5f80000004100823 */ /* 0x000fc800000000ff */
[----:B------:R-:W0:Y:S02]  /*56d0*/  @P0 MUFU.RSQ R11, R16 ;  /* 0x00000010000b0308 */ /* 0x000e240000001400 */
[----:B0-----:R-:W-:Y:S01]  /*56e0*/  @P0 FMUL.FTZ R17, R16, R11 ;  /* 0x0000000b10110220 */ /* 0x001fe20000410000 */
[----:B------:R-:W-:Y:S01]  /*56f0*/  @P0 FMUL.FTZ R19, R11, 0.5 ;  /* 0x3f0000000b130820 */ /* 0x000fe20000410000 */
[----:B------:R-:W-:Y:S02]  /*5700*/  @!P0 IMAD.MOV.U32 R11, RZ, RZ, R4 ;  /* 0x000000ffff0b8224 */ /* 0x000fe400078e0004 */
[----:B------:R-:W-:-:S04]  /*5710*/  @P0 FADD.FTZ R18, -R17, -RZ ;  /* 0x800000ff11120221 */ /* 0x000fc80000010100 */
[----:B------:R-:W-:-:S04]  /*5720*/  @P0 FFMA R18, R17, R18, R16 ;  /* 0x0000001211120223 */ /* 0x000fc80000000010 */
[----:B------:R-:W-:-:S04]  /*5730*/  @P0 FFMA R18, R18, R19, R17 ;  /* 0x0000001312120223 */ /* 0x000fc80000000011 */
[----:B------:R-:W-:-:S07]  /*5740*/  @P0 FMUL.FTZ R11, R18, 2.3283064365386962891e-10 ;  /* 0x2f800000120b0820 */ /* 0x000fce0000410000 */
.L_x_71:
[----:B------:R-:W-:Y:S01]  /*5750*/  MOV R4, R11 ;  /* 0x0000000b00047202 */ /* 0x000fe20000000f00 */
[----:B------:R-:W-:-:S04]  /*5760*/  IMAD.MOV.U32 R11, RZ, RZ, 0x0 ;  /* 0x00000000ff0b7424 */ /* 0x000fc800078e00ff */
[----:B------:R-:W-:Y:S05]  /*5770*/  RET.REL.NODEC R10 `(_Z19MandelbrotGeneratorPimii) ;  /* 0xffffffa80a207950 */ /* 0x000fea0003c3ffff */
        .weak           $__internal_1_$__cuda_sm3x_div_rn_noftz_f32_slowpath
        .type           $__internal_1_$__cuda_sm3x_div_rn_noftz_f32_slowpath,@function
        .size           $__internal_1_$__cuda_sm3x_div_rn_noftz_f32_slowpath,(.L_x_86 - $__internal_1_$__cuda_sm3x_div_rn_noftz_f32_slowpath)
$__internal_1_$__cuda_sm3x_div_rn_noftz_f32_slowpath:
[----:B------:R-:W-:Y:S01]  /*5780*/  SHF.R.U32.HI R14, RZ, 0x17, R11 ;  /* 0x00000017ff0e7819 */ /* 0x000fe2000001160b */
[----:B------:R-:W-:Y:S01]  /*5790*/  BSSY.RECONVERGENT B1, `(.L_x_72) ;  /* 0x0000063000017945 */ /* 0x000fe20003800200 */
[----:B------:R-:W-:Y:S02]  /*57a0*/  SHF.R.U32.HI R16, RZ, 0x17, R4 ;  /* 0x00000017ff107819 */ /* 0x000fe40000011604 */
[----:B------:R-:W-:Y:S02]  /*57b0*/  LOP3.LUT R14, R14, 0xff, RZ, 0xc0, !PT ;  /* 0x000000ff0e0e7812 */ /* 0x000fe400078ec0ff */
[----:B------:R-:W-:Y:S02]  /*57c0*/  LOP3.LUT R21, R16, 0xff, RZ, 0xc0, !PT ;  /* 0x000000ff10157812 */ /* 0x000fe400078ec0ff */
[----:B------:R-:W-:Y:S02]  /*57d0*/  IADD3 R19, PT, PT, R14, -0x1, RZ ;  /* 0xffffffff0e137810 */ /* 0x000fe40007ffe0ff */
[----:B------:R-:W-:Y:S01]  /*57e0*/  MOV R17, R11 ;  /* 0x0000000b00117202 */ /* 0x000fe20000000f00 */
[----:B------:R-:W-:Y:S01]  /*57f0*/  VIADD R18, R21, 0xffffffff ;  /* 0xffffffff15127836 */ /* 0x000fe20000000000 */
[----:B------:R-:W-:-:S04]  /*5800*/  ISETP.GT.U32.AND P0, PT, R19, 0xfd, PT ;  /* 0x000000fd1300780c */ /* 0x000fc80003f04070 */
[----:B------:R-:W-:-:S13]  /*5810*/  ISETP.GT.U32.OR P0, PT, R18, 0xfd, P0 ;  /* 0x000000fd1200780c */ /* 0x000fda0000704470 */
[----:B------:R-:W-:Y:S01]  /*5820*/  @!P0 IMAD.MOV.U32 R16, RZ, RZ, RZ ;  /* 0x000000ffff108224 */ /* 0x000fe200078e00ff */
[----:B------:R-:W-:Y:S06]  /*5830*/  @!P0 BRA `(.L_x_73) ;  /* 0x00000000005c8947 */ /* 0x000fec0003800000 */
[----:B------:R-:W-:Y:S02]  /*5840*/  FSETP.GTU.FTZ.AND P0, PT, |R4|, +INF , PT ;  /* 0x7f8000000400780b */ /* 0x000fe40003f1c200 */
[----:B------:R-:W-:-:S04]  /*5850*/  FSETP.GTU.FTZ.AND P1, PT, |R11|, +INF , PT ;  /* 0x7f8000000b00780b */ /* 0x000fc80003f3c200 */
[----:B------:R-:W-:-:S13]  /*5860*/  PLOP3.LUT P0, PT, P0, P1, PT, 0xf8, 0x8f ;  /* 0x00000000008f781c */ /* 0x000fda0000703f70 */
[----:B------:R-:W-:Y:S05]  /*5870*/  @P0 BRA `(.L_x_74) ;  /* 0x00000004004c0947 */ /* 0x000fea0003800000 */
[----:B------:R-:W-:-:S13]  /*5880*/  LOP3.LUT P0, RZ, R17, 0x7fffffff, R4, 0xc8, !PT ;  /* 0x7fffffff11ff7812 */ /* 0x000fda000780c804 */
[----:B------:R-:W-:Y:S05]  /*5890*/  @!P0 BRA `(.L_x_75) ;  /* 0x00000004003c8947 */ /* 0x000fea0003800000 */
[C---:B------:R-:W-:Y:S02]  /*58a0*/  FSETP.NEU.FTZ.AND P1, PT, |R4|.reuse, +INF , PT ;  /* 0x7f8000000400780b */ /* 0x040fe40003f3d200 */
[----:B------:R-:W-:Y:S02]  /*58b0*/  FSETP.NEU.FTZ.AND P3, PT, |R11|, +INF , PT ;  /* 0x7f8000000b00780b */ /* 0x000fe40003f7d200 */
[----:B------:R-:W-:-:S11]  /*58c0*/  FSETP.NEU.FTZ.AND P0, PT, |R4|, +INF , PT ;  /* 0x7f8000000400780b */ /* 0x000fd60003f1d200 */
[----:B------:R-:W-:Y:S05]  /*58d0*/  @!P3 BRA !P1, `(.L_x_75) ;  /* 0x00000004002cb947 */ /* 0x000fea0004800000 */
[----:B------:R-:W-:-:S04]  /*58e0*/  LOP3.LUT P1, RZ, R4, 0x7fffffff, RZ, 0xc0, !PT ;  /* 0x7fffffff04ff7812 */ /* 0x000fc8000782c0ff */
[----:B------:R-:W-:-:S13]  /*58f0*/  PLOP3.LUT P1, PT, P3, P1, PT, 0x2f, 0xf2 ;  /* 0x0000000000f2781c */ /* 0x000fda0001f22577 */
[----:B------:R-:W-:Y:S05]  /*5900*/  @P1 BRA `(.L_x_76) ;  /* 0x0000000400181947 */ /* 0x000fea0003800000 */
[----:B------:R-:W-:-:S04]  /*5910*/  LOP3.LUT P1, RZ, R17, 0x7fffffff, RZ, 0xc0, !PT ;  /* 0x7fffffff11ff7812 */ /* 0x000fc8000782c0ff */
[----:B------:R-:W-:-:S13]  /*5920*/  PLOP3.LUT P0, PT, P0, P1, PT, 0x2f, 0xf2 ;  /* 0x0000000000f2781c */ /* 0x000fda0000702577 */
[----:B------:R-:W-:Y:S05]  /*5930*/  @P0 BRA `(.L_x_77) ;  /* 0x0000000400000947 */ /* 0x000fea0003800000 */
[----:B------:R-:W-:Y:S02]  /*5940*/  ISETP.GE.AND P0, PT, R18, RZ, PT ;  /* 0x000000ff1200720c */ /* 0x000fe40003f06270 */
[----:B------:R-:W-:-:S11]  /*5950*/  ISETP.GE.AND P1, PT, R19, RZ, PT ;  /* 0x000000ff1300720c */ /* 0x000fd60003f26270 */
[----:B------:R-:W-:Y:S01]  /*5960*/  @P0 MOV R16, RZ ;  /* 0x000000ff00100202 */ /* 0x000fe20000000f00 */
[----:B------:R-:W-:Y:S02]  /*5970*/  @!P0 IMAD.MOV.U32 R16, RZ, RZ, -0x40 ;  /* 0xffffffc0ff108424 */ /* 0x000fe400078e00ff */
[----:B------:R-:W-:Y:S01]  /*5980*/  @!P0 FFMA R4, R4, 1.84467440737095516160e+19, RZ ;  /* 0x5f80000004048823 */ /* 0x000fe200000000ff */
[----:B------:R-:W-:Y:S02]  /*5990*/  @!P1 FFMA R17, R11, 1.84467440737095516160e+19, RZ ;  /* 0x5f8000000b119823 */ /* 0x000fe400000000ff */
[----:B------:R-:W-:-:S07]  /*59a0*/  @!P1 IADD3 R16, PT, PT, R16, 0x40, RZ ;  /* 0x0000004010109810 */ /* 0x000fce0007ffe0ff */
.L_x_73:
[----:B------:R-:W-:Y:S01]  /*59b0*/  LEA R18, R14, 0xc0800000, 0x17 ;  /* 0xc08000000e127811 */ /* 0x000fe200078eb8ff */
[----:B------:R-:W-:Y:S01]  /*59c0*/  BSSY.RECONVERGENT B2, `(.L_x_78) ;  /* 0x0000036000027945 */ /* 0x000fe20003800200 */
[----:B------:R-:W-:-:S03]  /*59d0*/  IADD3 R21, PT, PT, R21, -0x7f, RZ ;  /* 0xffffff8115157810 */ /* 0x000fc60007ffe0ff */
[----:B------:R-:W-:Y:S02]  /*59e0*/  IMAD.IADD R20, R17, 0x1, -R18 ;  /* 0x0000000111147824 */ /* 0x000fe400078e0a12 */
[C---:B------:R-:W-:Y:S01]  /*59f0*/  IMAD R4, R21.reuse, -0x800000, R4 ;  /* 0xff80000015047824 */ /* 0x040fe200078e0204 */
[----:B------:R-:W-:Y:S01]  /*5a00*/  IADD3 R21, PT, PT, R21, 0x7f, -R14 ;  /* 0x0000007f15157810 */ /* 0x000fe20007ffe80e */
[----:B------:R-:W0:Y:S01]  /*5a10*/  MUFU.RCP R17, R20 ;  /* 0x0000001400117308 */ /* 0x000e220000001000 */
[----:B------:R-:W-:-:S03]  /*5a20*/  FADD.FTZ R19, -R20, -RZ ;  /* 0x800000ff14137221 */ /* 0x000fc60000010100 */
[----:B------:R-:W-:Y:S02]  /*5a30*/  IMAD.IADD R21, R21, 0x1, R16 ;  /* 0x0000000115157824 */ /* 0x000fe400078e0210 */
[----:B0-----:R-:W-:-:S04]  /*5a40*/  FFMA R18, R17, R19, 1 ;  /* 0x3f80000011127423 */ /* 0x001fc80000000013 */
[----:B------:R-:W-:-:S04]  /*5a50*/  FFMA R17, R17, R18, R17 ;  /* 0x0000001211117223 */ /* 0x000fc80000000011 */
[----:B------:R-:W-:-:S04]  /*5a60*/  FFMA R18, R4, R17, RZ ;  /* 0x0000001104127223 */ /* 0x000fc800000000ff */
[----:B------:R-:W-:-:S04]  /*5a70*/  FFMA R22, R19, R18, R4 ;  /* 0x0000001213167223 */ /* 0x000fc80000000004 */
[----:B------:R-:W-:-:S04]  /*5a80*/  FFMA R18, R17, R22, R18 ;  /* 0x0000001611127223 */ /* 0x000fc80000000012 */
[----:B------:R-:W-:-:S04]  /*5a90*/  FFMA R19, R19, R18, R4 ;  /* 0x0000001213137223 */ /* 0x000fc80000000004 */
[----:B------:R-:W-:-:S05]  /*5aa0*/  FFMA R4, R17, R19, R18 ;  /* 0x0000001311047223 */ /* 0x000fca0000000012 */
[----:B------:R-:W-:-:S04]  /*5ab0*/  SHF.R.U32.HI R14, RZ, 0x17, R4 ;  /* 0x00000017ff0e7819 */ /* 0x000fc80000011604 */
[----:B------:R-:W-:-:S04]  /*5ac0*/  LOP3.LUT R14, R14, 0xff, RZ, 0xc0, !PT ;  /* 0x000000ff0e0e7812 */ /* 0x000fc800078ec0ff */
[----:B------:R-:W-:-:S05]  /*5ad0*/  IADD3 R20, PT, PT, R14, R21, RZ ;  /* 0x000000150e147210 */ /* 0x000fca0007ffe0ff */
[----:B------:R-:W-:-:S05]  /*5ae0*/  VIADD R14, R20, 0xffffffff ;  /* 0xffffffff140e7836 */ /* 0x000fca0000000000 */
[----:B------:R-:W-:-:S13]  /*5af0*/  ISETP.GE.U32.AND P0, PT, R14, 0xfe, PT ;  /* 0x000000fe0e00780c */ /* 0x000fda0003f06070 */
[----:B------:R-:W-:Y:S05]  /*5b00*/  @!P0 BRA `(.L_x_79) ;  /* 0x0000000000808947 */ /* 0x000fea0003800000 */
[----:B------:R-:W-:-:S13]  /*5b10*/  ISETP.GT.AND P0, PT, R20, 0xfe, PT ;  /* 0x000000fe1400780c */ /* 0x000fda0003f04270 */
[----:B------:R-:W-:Y:S05]  /*5b20*/  @P0 BRA `(.L_x_80) ;  /* 0x00000000006c0947 */ /* 0x000fea0003800000 */
[----:B------:R-:W-:-:S13]  /*5b30*/  ISETP.GE.AND P0, PT, R20, 0x1, PT ;  /* 0x000000011400780c */ /* 0x000fda0003f06270 */
[----:B------:R-:W-:Y:S05]  /*5b40*/  @P0 BRA `(.L_x_81) ;  /* 0x0000000000740947 */ /* 0x000fea0003800000 */
[----:B------:R-:W-:Y:S02]  /*5b50*/  ISETP.GE.AND P0, PT, R20, -0x18, PT ;  /* 0xffffffe81400780c */ /* 0x000fe40003f06270 */
[----:B------:R-:W-:-:S11]  /*5b60*/  LOP3.LUT R4, R4, 0x80000000, RZ, 0xc0, !PT ;  /* 0x8000000004047812 */ /* 0x000fd600078ec0ff */
[----:B------:R-:W-:Y:S05]  /*5b70*/  @!P0 BRA `(.L_x_81) ;  /* 0x0000000000688947 */ /* 0x000fea0003800000 */
[CCC-:B------:R-:W-:Y:S01]  /*5b80*/  FFMA.RZ R14, R17.reuse, R19.reuse, R18.reuse ;  /* 0x00000013110e7223 */ /* 0x1c0fe2000000c012 */
[C---:B------:R-:W-:Y:S02]  /*5b90*/  ISETP.NE.AND P3, PT, R20.reuse, RZ, PT ;  /* 0x000000ff1400720c */ /* 0x040fe40003f65270 */
[----:B------:R-:W-:Y:S02]  /*5ba0*/  ISETP.NE.AND P1, PT, R20, RZ, PT ;  /* 0x000000ff1400720c */ /* 0x000fe40003f25270 */
[----:B------:R-:W-:Y:S01]  /*5bb0*/  LOP3.LUT R16, R14, 0x7fffff, RZ, 0xc0, !PT ;  /* 0x007fffff0e107812 */ /* 0x000fe200078ec0ff */
[CCC-:B------:R-:W-:Y:S01]  /*5bc0*/  FFMA.RP R14, R17.reuse, R19.reuse, R18.reuse ;  /* 0x00000013110e7223 */ /* 0x1c0fe20000008012 */
[----:B------:R-:W-:Y:S01]  /*5bd0*/  FFMA.RM R17, R17, R19, R18 ;  /* 0x0000001311117223 */ /* 0x000fe20000004012 */
[----:B------:R-:W-:Y:S01]  /*5be0*/  IADD3 R19, PT, PT, R20, 0x20, RZ ;  /* 0x0000002014137810 */ /* 0x000fe20007ffe0ff */
[----:B------:R-:W-:Y:S01]  /*5bf0*/  IMAD.MOV R18, RZ, RZ, -R20 ;  /* 0x000000ffff127224 */ /* 0x000fe200078e0a14 */
[----:B------:R-:W-:-:S02]  /*5c00*/  LOP3.LUT R16, R16, 0x800000, RZ, 0xfc, !PT ;  /* 0x0080000010107812 */ /* 0x000fc400078efcff */
[----:B------:R-:W-:Y:S02]  /*5c10*/  FSETP.NEU.FTZ.AND P0, PT, R14, R17, PT ;  /* 0x000000110e00720b */ /* 0x000fe40003f1d000 */
[----:B------:R-:W-:Y:S02]  /*5c20*/  SHF.L.U32 R19, R16, R19, RZ ;  /* 0x0000001310137219 */ /* 0x000fe400000006ff */
[----:B------:R-:W-:Y:S02]  /*5c30*/  SEL R17, R18, RZ, P3 ;  /* 0x000000ff12117207 */ /* 0x000fe40001800000 */
[----:B------:R-:W-:Y:S02]  /*5c40*/  ISETP.NE.AND P1, PT, R19, RZ, P1 ;  /* 0x000000ff1300720c */ /* 0x000fe40000f25270 */
[----:B------:R-:W-:Y:S02]  /*5c50*/  SHF.R.U32.HI R17, RZ, R17, R16 ;  /* 0x00000011ff117219 */ /* 0x000fe40000011610 */
[----:B------:R-:W-:-:S02]  /*5c60*/  PLOP3.LUT P0, PT, P0, P1, PT, 0xf8, 0x8f ;  /* 0x00000000008f781c */ /* 0x000fc40000703f70 */
[----:B------:R-:W-:Y:S02]  /*5c70*/  SHF.R.U32.HI R19, RZ, 0x1, R17 ;  /* 0x00000001ff137819 */ /* 0x000fe40000011611 */
[----:B------:R-:W-:-:S04]  /*5c80*/  SEL R14, RZ, 0x1, !P0 ;  /* 0x00000001ff0e7807 */ /* 0x000fc80004000000 */
[----:B------:R-:W-:-:S04]  /*5c90*/  LOP3.LUT R14, R14, 0x1, R19, 0xf8, !PT ;  /* 0x000000010e0e7812 */ /* 0x000fc800078ef813 */
[----:B------:R-:W-:-:S04]  /*5ca0*/  LOP3.LUT R14, R14, R17, RZ, 0xc0, !PT ;  /* 0x000000110e0e7212 */ /* 0x000fc800078ec0ff */
[----:B------:R-:W-:-:S04]  /*5cb0*/  IADD3 R19, PT, PT, R19, R14, RZ ;  /* 0x0000000e13137210 */ /* 0x000fc80007ffe0ff */
[----:B------:R-:W-:Y:S01]  /*5cc0*/  LOP3.LUT R4, R19, R4, RZ, 0xfc, !PT ;  /* 0x0000000413047212 */ /* 0x000fe200078efcff */
[----:B------:R-:W-:Y:S06]  /*5cd0*/  BRA `(.L_x_81) ;  /* 0x0000000000107947 */ /* 0x000fec0003800000 */
.L_x_80:
[----:B------:R-:W-:-:S04]  /*5ce0*/  LOP3.LUT R4, R4, 0x80000000, RZ, 0xc0, !PT ;  /* 0x8000000004047812 */ /* 0x000fc800078ec0ff */
[----:B------:R-:W-:Y:S01]  /*5cf0*/  LOP3.LUT R4, R4, 0x7f800000, RZ, 0xfc, !PT ;  /* 0x7f80000004047812 */ /* 0x000fe200078efcff */
[----:B------:R-:W-:Y:S06]  /*5d00*/  BRA `(.L_x_81) ;  /* 0x0000000000047947 */ /* 0x000fec0003800000 */
.L_x_79:
[----:B------:R-:W-:-:S07]  /*5d10*/  IMAD R4, R21, 0x800000, R4 ;  /* 0x0080000015047824 */ /* 0x000fce00078e0204 */
.L_x_81:
[----:B------:R-:W-:Y:S05]  /*5d20*/  BSYNC.RECONVERGENT B2 ;  /* 0x0000000000027941 */ /* 0x000fea0003800200 */
.L_x_78:
[----:B------:R-:W-:Y:S05]  /*5d30*/  BRA `(.L_x_82) ;  /* 0x0000000000207947 */ /* 0x000fea0003800000 */
.L_x_77:
[----:B------:R-:W-:-:S04]  /*5d40*/  LOP3.LUT R4, R17, 0x80000000, R4, 0x48, !PT ;  /* 0x8000000011047812 */ /* 0x000fc800078e4804 */
[----:B------:R-:W-:Y:S01]  /*5d50*/  LOP3.LUT R4, R4, 0x7f800000, RZ, 0xfc, !PT ;  /* 0x7f80000004047812 */ /* 0x000fe200078efcff */
[----:B------:R-:W-:Y:S06]  /*5d60*/  BRA `(.L_x_82) ;  /* 0x0000000000147947 */ /* 0x000fec0003800000 */
.L_x_76:
[----:B------:R-:W-:Y:S01]  /*5d70*/  LOP3.LUT R4, R17, 0x80000000, R4, 0x48, !PT ;  /* 0x8000000011047812 */ /* 0x000fe200078e4804 */
[----:B------:R-:W-:Y:S06]  /*5d80*/  BRA `(.L_x_82) ;  /* 0x00000000000c7947 */ /* 0x000fec0003800000 */
.L_x_75:
[----:B------:R-:W0:Y:S01]  /*5d90*/  MUFU.RSQ R4, -QNAN ;  /* 0xffc0000000047908 */ /* 0x000e220000001400 */
[----:B------:R-:W-:Y:S05]  /*5da0*/  BRA `(.L_x_82) ;  /* 0x0000000000047947 */ /* 0x000fea0003800000 */
.L_x_74:
[----:B------:R-:W-:-:S07]  /*5db0*/  FADD.FTZ R4, R4, R11 ;  /* 0x0000000b04047221 */ /* 0x000fce0000010000 */
.L_x_82:
[----:B------:R-:W-:Y:S05]  /*5dc0*/  BSYNC.RECONVERGENT B1 ;  /* 0x0000000000017941 */ /* 0x000fea0003800200 */
.L_x_72:
[----:B------:R-:W-:Y:S01]  /*5dd0*/  HFMA2 R17, -RZ, RZ, 0, 0 ;  /* 0x00000000ff117431 */ /* 0x000fe200000001ff */
[----:B------:R-:W-:-:S04]  /*5de0*/  MOV R16, R12 ;  /* 0x0000000c00107202 */ /* 0x000fc80000000f00 */
[----:B0-----:R-:W-:Y:S05]  /*5df0*/  RET.REL.NODEC R16 `(_Z19MandelbrotGeneratorPimii) ;  /* 0xffffffa010807950 */ /* 0x001fea0003c3ffff */
.L_x_83:
[----:B------:R-:W-:-:S00]  /*5e00*/  BRA `(.L_x_83) ;  /* 0xfffffffc00fc7947 */ /* 0x000fc0000383ffff */
[----:B------:R-:W-:-:S00]  /*5e10*/  NOP ;  /* 0x0000000000007918 */ /* 0x000fc00000000000 */
        /* <DEDUP_REMOVED lines=14> */
.L_x_86:


//--------------------- .text._Z16MatrixAssignmentPimii --------------------------
	.section	.text._Z16MatrixAssignmentPimii,"ax",@progbits
	.align	128
        .global         _Z16MatrixAssignmentPimii
        .type           _Z16MatrixAssignmentPimii,@function
        .size           _Z16MatrixAssignmentPimii,(.L_x_88 - _Z16MatrixAssignmentPimii)
        .other          _Z16MatrixAssignmentPimii,@"STO_CUDA_ENTRY STV_DEFAULT"
_Z16MatrixAssignmentPimii:
.text._Z16MatrixAssignmentPimii:
[----:B------:R-:W-:Y:S01]  /*0000*/  LDC R1, c[0x0][0x37c] ;  /* 0x0000df00ff017b82 */ /* 0x000fe20000000800 */
[----:B------:R-:W0:Y:S01]  /*0010*/  S2R R7, SR_CTAID.Y ;  /* 0x0000000000077919 */ /* 0x000e220000002600 */
[----:B------:R-:W1:Y:S01]  /*0020*/  LDCU UR4, c[0x0][0x360] ;  /* 0x00006c00ff0477ac */ /* 0x000e620008000800 */
[----:B------:R-:W0:Y:S01]  /*0030*/  S2R R2, SR_TID.Y ;  /* 0x0000000000027919 */ /* 0x000e220000002200 */
[----:B------:R-:W0:Y:S01]  /*0040*/  LDCU UR5, c[0x0][0x364] ;  /* 0x00006c80ff0577ac */ /* 0x000e220008000800 */
[----:B------:R-:W1:Y:S01]  /*0050*/  S2R R5, SR_CTAID.X ;  /* 0x0000000000057919 */ /* 0x000e620000002500 */
[----:B------:R-:W2:Y:S01]  /*0060*/  LDCU.64 UR6, c[0x0][0x390] ;  /* 0x00007200ff0677ac */ /* 0x000ea20008000a00 */
[----:B------:R-:W1:Y:S01]  /*0070*/  S2R R0, SR_TID.X ;  /* 0x0000000000007919 */ /* 0x000e620000002100 */
[----:B0-----:R-:W-:-:S05]  /*0080*/  IMAD R7, R7, UR5, R2 ;  /* 0x0000000507077c24 */ /* 0x001fca000f8e0202 */
[----:B--2---:R-:W-:Y:S01]  /*0090*/  ISETP.GE.AND P0, PT, R7, UR7, PT ;  /* 0x0000000707007c0c */ /* 0x004fe2000bf06270 */
[----:B-1----:R-:W-:-:S05]  /*00a0*/  IMAD R5, R5, UR4, R0 ;  /* 0x0000000405057c24 */ /* 0x002fca000f8e0200 */
[----:B------:R-:W-:-:S13]  /*00b0*/  ISETP.GE.OR P0, PT, R5, UR6, P0 ;  /* 0x0000000605007c0c */ /* 0x000fda0008706670 */
[----:B------:R-:W-:Y:S05]  /*00c0*/  @P0 EXIT ;  /* 0x000000000000094d */ /* 0x000fea0003800000 */
[----:B------:R-:W0:Y:S01]  /*00d0*/  LDC.64 R2, c[0x0][0x380] ;  /* 0x0000e000ff027b82 */ /* 0x000e220000000a00 */
[----:B------:R-:W0:Y:S01]  /*00e0*/  LDCU.64 UR6, c[0x0][0x388] ;  /* 0x00007100ff0677ac */ /* 0x000e220008000a00 */
[----:B------:R-:W1:Y:S01]  /*00f0*/  LDCU.64 UR4, c[0x0][0x358] ;  /* 0x00006b00ff0477ac */ /* 0x000e620008000a00 */
[----:B0-----:R-:W-:-:S04]  /*0100*/  IMAD.WIDE.U32 R2, R7, UR6, R2 ;  /* 0x0000000607027c25 */ /* 0x001fc8000f8e0002 */
[----:B------:R-:W-:Y:S02]  /*0110*/  IMAD R3, R7, UR7, R3 ;  /* 0x0000000707037c24 */ /* 0x000fe4000f8e0203 */
[C---:B------:R-:W-:Y:S02]  /*0120*/  IMAD R7, R5.reuse, R7, RZ ;  /* 0x0000000705077224 */ /* 0x040fe400078e02ff */
[----:B------:R-:W-:-:S05]  /*0130*/  IMAD.WIDE R2, R5, 0x4, R2 ;  /* 0x0000000405027825 */ /* 0x000fca00078e0202 */
[----:B-1----:R-:W-:Y:S01]  /*0140*/  STG.E desc[UR4][R2.64], R7 ;  /* 0x0000000702007986 */ /* 0x002fe2000c101904 */
[----:B------:R-:W-:Y:S05]  /*0150*/  EXIT ;  /* 0x000000000000794d */ /* 0x000fea0003800000 */
.L_x_84:
        /* <DEDUP_REMOVED lines=10> */
.L_x_88:


//--------------------- .nv.global.init           --------------------------
	.section	.nv.global.init,"aw",@progbits
	.align	4
.nv.global.init:
	.type		__cudart_i2opi_f,@object
	.size		__cudart_i2opi_f,(.L_28 - __cudart_i2opi_f)
__cudart_i2opi_f:
        /*0000*/ 	.byte	0x41, 0x90, 0x43, 0x3c, 0x99, 0x95, 0x62, 0xdb, 0xc0, 0xdd, 0x34, 0xf5, 0xd1, 0x57, 0x27, 0xfc
        /*0010*/ 	.byte	0x29, 0x15, 0x44, 0x4e, 0x6e, 0x83, 0xf9, 0xa2
.L_28:


//--------------------- .nv.shared.reserved.0     --------------------------
	.section	.nv.shared.reserved.0,"aw",@nobits
	.weak		__nv_reservedSMEM_offset_0_alias
	.size		__nv_reservedSMEM_offset_0_alias, 0, 64
	.other		__nv_reservedSMEM_offset_0_alias,@"STO_CUDA_RESERVED_SHARED STV_DEFAULT"
__nv_reservedSMEM_offset_0_alias:
	.zero		0
	.zero		64


//--------------------- .nv.global                --------------------------
	.section	.nv.global,"aw",@nobits
.nv.global:
	.type		_ZN34_INTERNAL_47f89eeb_4_k_cu_04d6d1e94cuda3std3__48in_placeE,@object
	.size		_ZN34_INTERNAL_47f89eeb_4_k_cu_04d6d1e94cuda3std3__48in_placeE,(_ZN34_INTERNAL_47f89eeb_4_k_cu_04d6d1e94cuda3std6ranges3__45__cpo8distanceE - _ZN34_INTERNAL_47f89eeb_4_k_cu_04d6d1e94cuda3std3__48in_placeE)
_ZN34_INTERNAL_47f89eeb_4_k_cu_04d6d1e94cuda3std3__48in_placeE:
	.zero		1
	.type		_ZN34_INTERNAL_47f89eeb_4_k_cu_04d6d1e94cuda3std6ranges3__45__cpo8distanceE,@object
	.size		_ZN34_INTERNAL_47f89eeb_4_k_cu_04d6d1e94cuda3std6ranges3__45__cpo8distanceE,(_ZN34_INTERNAL_47f89eeb_4_k_cu_04d6d1e94cuda3std3__45__cpo6cbeginE - _ZN34_INTERNAL_47f89eeb_4_k_cu_04d6d1e94cuda3std6ranges3__45__cpo8distanceE)
_ZN34_INTERNAL_47f89eeb_4_k_cu_04d6d1e94cuda3std6ranges3__45__cpo8distanceE:
	.zero		1
	.type		_ZN34_INTERNAL_47f89eeb_4_k_cu_04d6d1e94cuda3std3__45__cpo6cbeginE,@object
	.size		_ZN34_INTERNAL_47f89eeb_4_k_cu_04d6d1e94cuda3std3__45__cpo6cbeginE,(_ZN34_INTERNAL_47f89eeb_4_k_cu_04d6d1e94cuda3std6ranges3__45__cpo7advanceE - _ZN34_INTERNAL_47f89eeb_4_k_cu_04d6d1e94cuda3std3__45__cpo6cbeginE)
_ZN34_INTERNAL_47f89eeb_4_k_cu_04d6d1e94cuda3std3__45__cpo6cbeginE:
	.zero		1
	.type		_ZN34_INTERNAL_47f89eeb_4_k_cu_04d6d1e94cuda3std6ranges3__45__cpo7advanceE,@object
	.size		_ZN34_INTERNAL_47f89eeb_4_k_cu_04d6d1e94cuda3std6ranges3__45__cpo7advanceE,(_ZN34_INTERNAL_47f89eeb_4_k_cu_04d6d1e94cuda3std3__45__cpo7crbeginE - _ZN34_INTERNAL_47f89eeb_4_k_cu_04d6d1e94cuda3std6ranges3__45__cpo7advanceE)
_ZN34_INTERNAL_47f89eeb_4_k_cu_04d6d1e94cuda3std6ranges3__45__cpo7advanceE:
	.zero		1
	.type		_ZN34_INTERNAL_47f89eeb_4_k_cu_04d6d1e94cuda3std3__45__cpo7crbeginE,@object
	.size		_ZN34_INTERNAL_47f89eeb_4_k_cu_04d6d1e94cuda3std3__45__cpo7crbeginE,(_ZN34_INTERNAL_47f89eeb_4_k_cu_04d6d1e94cuda3std6ranges3__45__cpo4dataE - _ZN34_INTERNAL_47f89eeb_4_k_cu_04d6d1e94cuda3std3__45__cpo7crbeginE)
_ZN34_INTERNAL_47f89eeb_4_k_cu_04d6d1e94cuda3std3__45__cpo7crbeginE:
	.zero		1
	.type		_ZN34_INTERNAL_47f89eeb_4_k_cu_04d6d1e94cuda3std6ranges3__45__cpo4dataE,@object
	.size		_ZN34_INTERNAL_47f89eeb_4_k_cu_04d6d1e94cuda3std6ranges3__45__cpo4dataE,(_ZN34_INTERNAL_47f89eeb_4_k_cu_04d6d1e94cuda3std6ranges3__45__cpo5beginE - _ZN34_INTERNAL_47f89eeb_4_k_cu_04d6d1e94cuda3std6ranges3__45__cpo4dataE)
_ZN34_INTERNAL_47f89eeb_4_k_cu_04d6d1e94cuda3std6ranges3__45__cpo4dataE:
	.zero		1
	.type		_ZN34_INTERNAL_47f89eeb_4_k_cu_04d6d1e94cuda3std6ranges3__45__cpo5beginE,@object
	.size		_ZN34_INTERNAL_47f89eeb_4_k_cu_04d6d1e94cuda3std6ranges3__45__cpo5beginE,(_ZN34_INTERNAL_47f89eeb_4_k_cu_04d6d1e94cuda3std3__436_GLOBAL__N__47f89eeb_4_k_cu_04d6d1e96ignoreE - _ZN34_INTERNAL_47f89eeb_4_k_cu_04d6d1e94cuda3std6ranges3__45__cpo5beginE)
_ZN34_INTERNAL_47f89eeb_4_k_cu_04d6d1e94cuda3std6ranges3__45__cpo5beginE:
	.zero		1
	.type		_ZN34_INTERNAL_47f89eeb_4_k_cu_04d6d1e94cuda3std3__436_GLOBAL__N__47f89eeb_4_k_cu_04d6d1e96ignoreE,@object
	.size		_ZN34_INTERNAL_47f89eeb_4_k_cu_04d6d1e94cuda3std3__436_GLOBAL__N__47f89eeb_4_k_cu_04d6d1e96ignoreE,(_ZN34_INTERNAL_47f89eeb_4_k_cu_04d6d1e94cuda3std6ranges3__45__cpo4sizeE - _ZN34_INTERNAL_47f89eeb_4_k_cu_04d6d1e94cuda3std3__436_GLOBAL__N__47f89eeb_4_k_cu_04d6d1e96ignoreE)
_ZN34_INTERNAL_47f89eeb_4_k_cu_04d6d1e94cuda3std3__436_GLOBAL__N__47f89eeb_4_k_cu_04d6d1e96ignoreE:
	.zero		1
	.type		_ZN34_INTERNAL_47f89eeb_4_k_cu_04d6d1e94cuda3std6ranges3__45__cpo4sizeE,@object
	.size		_ZN34_INTERNAL_47f89eeb_4_k_cu_04d6d1e94cuda3std6ranges3__45__cpo4sizeE,(_ZN34_INTERNAL_47f89eeb_4_k_cu_04d6d1e94cuda3std3__45__cpo5beginE - _ZN34_INTERNAL_47f89eeb_4_k_cu_04d6d1e94cuda3std6ranges3__45__cpo4sizeE)
_ZN34_INTERNAL_47f89eeb_4_k_cu_04d6d1e94cuda3std6ranges3__45__cpo4sizeE:
	.zero		1
	.type		_ZN34_INTERNAL_47f89eeb_4_k_cu_04d6d1e94cuda3std3__45__cpo5beginE,@object
	.size		_ZN34_INTERNAL_47f89eeb_4_k_cu_04d6d1e94cuda3std3__45__cpo5beginE,(_ZN34_INTERNAL_47f89eeb_4_k_cu_04d6d1e94cuda3std6ranges3__45__cpo6cbeginE - _ZN34_INTERNAL_47f89eeb_4_k_cu_04d6d1e94cuda3std3__45__cpo5beginE)
_ZN34_INTERNAL_47f89eeb_4_k_cu_04d6d1e94cuda3std3__45__cpo5beginE:
	.zero		1
	.type		_ZN34_INTERNAL_47f89eeb_4_k_cu_04d6d1e94cuda3std6ranges3__45__cpo6cbeginE,@object
	.size		_ZN34_INTERNAL_47f89eeb_4_k_cu_04d6d1e94cuda3std6ranges3__45__cpo6cbeginE,(_ZN34_INTERNAL_47f89eeb_4_k_cu_04d6d1e94cuda3std3__45__cpo6rbeginE - _ZN34_INTERNAL_47f89eeb_4_k_cu_04d6d1e94cuda3std6ranges3__45__cpo6cbeginE)
_ZN34_INTERNAL_47f89eeb_4_k_cu_04d6d1e94cuda3std6ranges3__45__cpo6cbeginE:
	.zero		1
	.type		_ZN34_INTERNAL_47f89eeb_4_k_cu_04d6d1e94cuda3std3__45__cpo6rbeginE,@object
	.size		_ZN34_INTERNAL_47f89eeb_4_k_cu_04d6d1e94cuda3std3__45__cpo6rbeginE,(_ZN34_INTERNAL_47f89eeb_4_k_cu_04d6d1e94cuda3std6ranges3__45__cpo4nextE - _ZN34_INTERNAL_47f89eeb_4_k_cu_04d6d1e94cuda3std3__45__cpo6rbeginE)
_ZN34_INTERNAL_47f89eeb_4_k_cu_04d6d1e94cuda3std3__45__cpo6rbeginE:
	.zero		1
	.type		_ZN34_INTERNAL_47f89eeb_4_k_cu_04d6d1e94cuda3std6ranges3__45__cpo4nextE,@object
	.size		_ZN34_INTERNAL_47f89eeb_4_k_cu_04d6d1e94cuda3std6ranges3__45__cpo4nextE,(_ZN34_INTERNAL_47f89eeb_4_k_cu_04d6d1e94cuda3std6ranges3__45__cpo4swapE - _ZN34_INTERNAL_47f89eeb_4_k_cu_04d6d1e94cuda3std6ranges3__45__cpo4nextE)
_ZN34_INTERNAL_47f89eeb_4_k_cu_04d6d1e94cuda3std6ranges3__45__cpo4nextE:
	.zero		1
	.type		_ZN34_INTERNAL_47f89eeb_4_k_cu_04d6d1e94cuda3std6ranges3__45__cpo4swapE,@object
	.size		_ZN34_INTERNAL_47f89eeb_4_k_cu_04d6d1e94cuda3std6ranges3__45__cpo4swapE,(_ZN34_INTERNAL_47f89eeb_4_k_cu_04d6d1e94cuda3std3__420unreachable_sentinelE - _ZN34_INTERNAL_47f89eeb_4_k_cu_04d6d1e94cuda3std6ranges3__45__cpo4swapE)
_ZN34_INTERNAL_47f89eeb_4_k_cu_04d6d1e94cuda3std6ranges3__45__cpo4swapE:
	.zero		1
	.type		_ZN34_INTERNAL_47f89eeb_4_k_cu_04d6d1e94cuda3std3__420unreachable_sentinelE,@object
	.size		_ZN34_INTERNAL_47f89eeb_4_k_cu_04d6d1e94cuda3std3__420unreachable_sentinelE,(_ZN34_INTERNAL_47f89eeb_4_k_cu_04d6d1e96thrust24THRUST_300001_SM_1000_NS6system6detail10sequential3seqE - _ZN34_INTERNAL_47f89eeb_4_k_cu_04d6d1e94cuda3std3__420unreachable_sentinelE)
_ZN34_INTERNAL_47f89eeb_4_k_cu_04d6d1e94cuda3std3__420unreachable_sentinelE:
	.zero		1
	.type		_ZN34_INTERNAL_47f89eeb_4_k_cu_04d6d1e96thrust24THRUST_300001_SM_1000_NS6system6detail10sequential3seqE,@object
	.size		_ZN34_INTERNAL_47f89eeb_4_k_cu_04d6d1e96thrust24THRUST_300001_SM_1000_NS6system6detail10sequential3seqE,(_ZN34_INTERNAL_47f89eeb_4_k_cu_04d6d1e94cuda3std3__45__cpo4cendE - _ZN34_INTERNAL_47f89eeb_4_k_cu_04d6d1e96thrust24THRUST_300001_SM_1000_NS6system6detail10sequential3seqE)
_ZN34_INTERNAL_47f89eeb_4_k_cu_04d6d1e96thrust24THRUST_300001_SM_1000_NS6system6detail10sequential3seqE:
	.zero		1
	.type		_ZN34_INTERNAL_47f89eeb_4_k_cu_04d6d1e94cuda3std3__45__cpo4cendE,@object
	.size		_ZN34_INTERNAL_47f89eeb_4_k_cu_04d6d1e94cuda3std3__45__cpo4cendE,(_ZN34_INTERNAL_47f89eeb_4_k_cu_04d6d1e94cuda3std6ranges3__45__cpo9iter_swapE - _ZN34_INTERNAL_47f89eeb_4_k_cu_04d6d1e94cuda3std3__45__cpo4cendE)
_ZN34_INTERNAL_47f89eeb_4_k_cu_04d6d1e94cuda3std3__45__cpo4cendE:
	.zero		1
	.type		_ZN34_INTERNAL_47f89eeb_4_k_cu_04d6d1e94cuda3std6ranges3__45__cpo9iter_swapE,@object
	.size		_ZN34_INTERNAL_47f89eeb_4_k_cu_04d6d1e94cuda3std6ranges3__45__cpo9iter_swapE,(_ZN34_INTERNAL_47f89eeb_4_k_cu_04d6d1e94cuda3std3__45__cpo5crendE - _ZN34_INTERNAL_47f89eeb_4_k_cu_04d6d1e94cuda3std6ranges3__45__cpo9iter_swapE)
_ZN34_INTERNAL_47f89eeb_4_k_cu_04d6d1e94cuda3std6ranges3__45__cpo9iter_swapE:
	.zero		1
	.type		_ZN34_INTERNAL_47f89eeb_4_k_cu_04d6d1e94cuda3std3__45__cpo5crendE,@object
	.size		_ZN34_INTERNAL_47f89eeb_4_k_cu_04d6d1e94cuda3std3__45__cpo5crendE,(_ZN34_INTERNAL_47f89eeb_4_k_cu_04d6d1e94cuda3std6ranges3__45__cpo5cdataE - _ZN34_INTERNAL_47f89eeb_4_k_cu_04d6d1e94cuda3std3__45__cpo5crendE)
_ZN34_INTERNAL_47f89eeb_4_k_cu_04d6d1e94cuda3std3__45__cpo5crendE:
	.zero		1
	.type		_ZN34_INTERNAL_47f89eeb_4_k_cu_04d6d1e94cuda3std6ranges3__45__cpo5cdataE,@object
	.size		_ZN34_INTERNAL_47f89eeb_4_k_cu_04d6d1e94cuda3std6ranges3__45__cpo5cdataE,(_ZN34_INTERNAL_47f89eeb_4_k_cu_04d6d1e94cuda3std6ranges3__45__cpo3endE - _ZN34_INTERNAL_47f89eeb_4_k_cu_04d6d1e94cuda3std6ranges3__45__cpo5cdataE)
_ZN34_INTERNAL_47f89eeb_4_k_cu_04d6d1e94cuda3std6ranges3__45__cpo5cdataE:
	.zero		1
	.type		_ZN34_INTERNAL_47f89eeb_4_k_cu_04d6d1e94cuda3std6ranges3__45__cpo3endE,@object
	.size		_ZN34_INTERNAL_47f89eeb_4_k_cu_04d6d1e94cuda3std6ranges3__45__cpo3endE,(_ZN34_INTERNAL_47f89eeb_4_k_cu_04d6d1e94cuda3std3__419piecewise_constructE - _ZN34_INTERNAL_47f89eeb_4_k_cu_04d6d1e94cuda3std6ranges3__45__cpo3endE)
_ZN34_INTERNAL_47f89eeb_4_k_cu_04d6d1e94cuda3std6ranges3__45__cpo3endE:
	.zero		1
	.type		_ZN34_INTERNAL_47f89eeb_4_k_cu_04d6d1e94cuda3std3__419piecewise_constructE,@object
	.size		_ZN34_INTERNAL_47f89eeb_4_k_cu_04d6d1e94cuda3std3__419piecewise_constructE,(_ZN34_INTERNAL_47f89eeb_4_k_cu_04d6d1e94cuda3std6ranges3__45__cpo5ssizeE - _ZN34_INTERNAL_47f89eeb_4_k_cu_04d6d1e94cuda3std3__419piecewise_constructE)
_ZN34_INTERNAL_47f89eeb_4_k_cu_04d6d1e94cuda3std3__419piecewise_constructE:
	.zero		1
	.type		_ZN34_INTERNAL_47f89eeb_4_k_cu_04d6d1e94cuda3std6ranges3__45__cpo5ssizeE,@object
	.size		_ZN34_INTERNAL_47f89eeb_4_k_cu_04d6d1e94cuda3std6ranges3__45__cpo5ssizeE,(_ZN34_INTERNAL_47f89eeb_4_k_cu_04d6d1e94cuda3std3__45__cpo3endE - _ZN34_INTERNAL_47f89eeb_4_k_cu_04d6d1e94cuda3std6ranges3__45__cpo5ssizeE)
_ZN34_INTERNAL_47f89eeb_4_k_cu_04d6d1e94cuda3std6ranges3__45__cpo5ssizeE:
	.zero		1
	.type		_ZN34_INTERNAL_47f89eeb_4_k_cu_04d6d1e94cuda3std3__45__cpo3endE,@object
	.size		_ZN34_INTERNAL_47f89eeb_4_k_cu_04d6d1e94cuda3std3__45__cpo3endE,(_ZN34_INTERNAL_47f89eeb_4_k_cu_04d6d1e94cuda3std6ranges3__45__cpo4cendE - _ZN34_INTERNAL_47f89eeb_4_k_cu_04d6d1e94cuda3std3__45__cpo3endE)
_ZN34_INTERNAL_47f89eeb_4_k_cu_04d6d1e94cuda3std3__45__cpo3endE:
	.zero		1
	.type		_ZN34_INTERNAL_47f89eeb_4_k_cu_04d6d1e94cuda3std6ranges3__45__cpo4cendE,@object
	.size		_ZN34_INTERNAL_47f89eeb_4_k_cu_04d6d1e94cuda3std6ranges3__45__cpo4cendE,(_ZN34_INTERNAL_47f89eeb_4_k_cu_04d6d1e94cuda3std3__45__cpo4rendE - _ZN34_INTERNAL_47f89eeb_4_k_cu_04d6d1e94cuda3std6ranges3__45__cpo4cendE)
_ZN34_INTERNAL_47f89eeb_4_k_cu_04d6d1e94cuda3std6ranges3__45__cpo4cendE:
	.zero		1
	.type		_ZN34_INTERNAL_47f89eeb_4_k_cu_04d6d1e94cuda3std3__45__cpo4rendE,@object
	.size		_ZN34_INTERNAL_47f89eeb_4_k_cu_04d6d1e94cuda3std3__45__cpo4rendE,(_ZN34_INTERNAL_47f89eeb_4_k_cu_04d6d1e94cuda3std6ranges3__45__cpo4prevE - _ZN34_INTERNAL_47f89eeb_4_k_cu_04d6d1e94cuda3std3__45__cpo4rendE)
_ZN34_INTERNAL_47f89eeb_4_k_cu_04d6d1e94cuda3std3__45__cpo4rendE:
	.zero		1
	.type		_ZN34_INTERNAL_47f89eeb_4_k_cu_04d6d1e94cuda3std6ranges3__45__cpo4prevE,@object
	.size		_ZN34_INTERNAL_47f89eeb_4_k_cu_04d6d1e94cuda3std6ranges3__45__cpo4prevE,(_ZN34_INTERNAL_47f89eeb_4_k_cu_04d6d1e94cuda3std6ranges3__45__cpo9iter_moveE - _ZN34_INTERNAL_47f89eeb_4_k_cu_04d6d1e94cuda3std6ranges3__45__cpo4prevE)
_ZN34_INTERNAL_47f89eeb_4_k_cu_04d6d1e94cuda3std6ranges3__45__cpo4prevE:
	.zero		1
	.type		_ZN34_INTERNAL_47f89eeb_4_k_cu_04d6d1e94cuda3std6ranges3__45__cpo9iter_moveE,@object
	.size		_ZN34_INTERNAL_47f89eeb_4_k_cu_04d6d1e94cuda3std6ranges3__45__cpo9iter_moveE,(.L_13 - _ZN34_INTERNAL_47f89eeb_4_k_cu_04d6d1e94cuda3std6ranges3__45__cpo9iter_moveE)
_ZN34_INTERNAL_47f89eeb_4_k_cu_04d6d1e94cuda3std6ranges3__45__cpo9iter_moveE:
	.zero		1
.L_13:


//--------------------- .nv.constant0._Z19MandelbrotGeneratorPimii --------------------------
	.section	.nv.constant0._Z19MandelbrotGeneratorPimii,"a",@progbits
	.sectionflags	@""
	.align	4
.nv.constant0._Z19MandelbrotGeneratorPimii:
	.zero		920


//--------------------- .nv.constant0._Z16MatrixAssignmentPimii --------------------------
	.section	.nv.constant0._Z16MatrixAssignmentPimii,"a",@progbits
	.sectionflags	@""
	.align	4
.nv.constant0._Z16MatrixAssignmentPimii:
	.zero		920


//--------------------- SYMBOLS --------------------------

	.type		.nv.reservedSmem.offset0,@object
	.size		.nv.reservedSmem.offset0,0x4
